//
// Generated by NVIDIA NVVM Compiler
//
// Compiler Build ID: CL-36424714
// Cuda compilation tools, release 13.0, V13.0.88
// Based on NVVM 20.0.0
//

.version 9.0
.target sm_100
.address_size 64

	// .globl	_Z6kernelPiS_S_ii

.visible .entry _Z6kernelPiS_S_ii(
	.param .u64 .ptr .align 1 _Z6kernelPiS_S_ii_param_0,
	.param .u64 .ptr .align 1 _Z6kernelPiS_S_ii_param_1,
	.param .u64 .ptr .align 1 _Z6kernelPiS_S_ii_param_2,
	.param .u32 _Z6kernelPiS_S_ii_param_3,
	.param .u32 _Z6kernelPiS_S_ii_param_4
)
{
	.reg .pred 	%p<83>;
	.reg .b32 	%r<226>;
	.reg .b64 	%rd<61>;

	ld.param.u64 	%rd18, [_Z6kernelPiS_S_ii_param_2];
	ld.param.u32 	%r24, [_Z6kernelPiS_S_ii_param_3];
	cvta.to.global.u64 	%rd19, %rd18;
	mov.u32 	%r26, %ctaid.x;
	mov.u32 	%r27, %ntid.x;
	mov.u32 	%r28, %tid.x;
	mad.lo.s32 	%r223, %r26, %r27, %r28;
	mul.wide.s32 	%rd1, %r24, 4;
	mul.wide.s32 	%rd2, %r24, 8;
	mul.wide.s32 	%rd3, %r24, 12;
	mul.wide.s32 	%rd4, %r24, 20;
	mul.wide.s32 	%rd5, %r24, 24;
	mul.wide.s32 	%rd6, %r24, 28;
	mul.wide.s32 	%rd7, %r24, 32;
	mul.wide.s32 	%rd8, %r24, 36;
	mul.wide.s32 	%rd9, %r24, 40;
	mul.wide.s32 	%rd10, %r24, 44;
	mul.wide.s32 	%rd11, %r24, 52;
	mul.wide.s32 	%rd12, %r24, 56;
	add.s64 	%rd60, %rd19, 32;
	mov.b32 	%r224, 0;
	and.b32  	%r30, %r28, 31;
	mov.u32 	%r225, %r224;
$L__BB0_1:
	ld.param.u32 	%r222, [_Z6kernelPiS_S_ii_param_3];
	ld.param.u64 	%rd59, [_Z6kernelPiS_S_ii_param_1];
	ld.param.u64 	%rd58, [_Z6kernelPiS_S_ii_param_0];
	setp.ne.s32 	%p1, %r30, 0;
	mul.wide.s32 	%rd20, %r223, 4;
	cvta.to.global.u64 	%rd21, %rd59;
	add.s64 	%rd22, %rd21, %rd20;
	cvta.to.global.u64 	%rd23, %rd58;
	add.s64 	%rd24, %rd23, %rd20;
	ld.global.u32 	%r31, [%rd24];
	add.s64 	%rd25, %rd24, %rd1;
	ld.global.u32 	%r32, [%rd25];
	add.s64 	%rd26, %rd24, %rd2;
	ld.global.u32 	%r33, [%rd26];
	add.s64 	%rd27, %rd24, %rd3;
	ld.global.u32 	%r34, [%rd27];
	mul.wide.s32 	%rd28, %r222, 16;
	add.s64 	%rd29, %rd24, %rd28;
	ld.global.u32 	%r35, [%rd29];
	add.s64 	%rd30, %rd24, %rd4;
	ld.global.u32 	%r36, [%rd30];
	add.s64 	%rd31, %rd24, %rd5;
	ld.global.u32 	%r37, [%rd31];
	add.s64 	%rd32, %rd24, %rd6;
	ld.global.u32 	%r38, [%rd32];
	add.s64 	%rd33, %rd24, %rd7;
	ld.global.u32 	%r39, [%rd33];
	add.s64 	%rd34, %rd24, %rd8;
	ld.global.u32 	%r40, [%rd34];
	add.s64 	%rd35, %rd24, %rd9;
	ld.global.u32 	%r41, [%rd35];
	add.s64 	%rd36, %rd24, %rd10;
	ld.global.u32 	%r42, [%rd36];
	mul.wide.s32 	%rd37, %r222, 48;
	add.s64 	%rd38, %rd24, %rd37;
	ld.global.u32 	%r43, [%rd38];
	add.s64 	%rd39, %rd24, %rd11;
	ld.global.u32 	%r44, [%rd39];
	add.s64 	%rd40, %rd24, %rd12;
	ld.global.u32 	%r45, [%rd40];
	mul.wide.s32 	%rd41, %r222, 60;
	add.s64 	%rd42, %rd24, %rd41;
	ld.global.u32 	%r46, [%rd42];
	add.s32 	%r47, %r31, %r224;
	add.s32 	%r48, %r32, %r47;
	add.s32 	%r49, %r33, %r48;
	add.s32 	%r50, %r34, %r49;
	add.s32 	%r51, %r35, %r50;
	add.s32 	%r52, %r36, %r51;
	add.s32 	%r53, %r37, %r52;
	add.s32 	%r54, %r38, %r53;
	add.s32 	%r55, %r39, %r54;
	add.s32 	%r56, %r40, %r55;
	add.s32 	%r57, %r41, %r56;
	add.s32 	%r58, %r42, %r57;
	add.s32 	%r59, %r43, %r58;
	add.s32 	%r60, %r44, %r59;
	add.s32 	%r61, %r45, %r60;
	add.s32 	%r224, %r46, %r61;
	shfl.sync.down.b32	%r62|%p2, %r47, 16, 31, -1;
	add.s32 	%r63, %r62, %r47;
	shfl.sync.down.b32	%r64|%p3, %r63, 8, 31, -1;
	add.s32 	%r65, %r63, %r64;
	shfl.sync.down.b32	%r66|%p4, %r65, 4, 31, -1;
	add.s32 	%r67, %r65, %r66;
	shfl.sync.down.b32	%r68|%p5, %r67, 2, 31, -1;
	add.s32 	%r69, %r67, %r68;
	shfl.sync.down.b32	%r70|%p6, %r69, 1, 31, -1;
	add.s32 	%r6, %r69, %r70;
	shfl.sync.down.b32	%r71|%p7, %r48, 16, 31, -1;
	add.s32 	%r72, %r71, %r48;
	shfl.sync.down.b32	%r73|%p8, %r72, 8, 31, -1;
	add.s32 	%r74, %r72, %r73;
	shfl.sync.down.b32	%r75|%p9, %r74, 4, 31, -1;
	add.s32 	%r76, %r74, %r75;
	shfl.sync.down.b32	%r77|%p10, %r76, 2, 31, -1;
	add.s32 	%r78, %r76, %r77;
	shfl.sync.down.b32	%r79|%p11, %r78, 1, 31, -1;
	add.s32 	%r7, %r78, %r79;
	shfl.sync.down.b32	%r80|%p12, %r49, 16, 31, -1;
	add.s32 	%r81, %r80, %r49;
	shfl.sync.down.b32	%r82|%p13, %r81, 8, 31, -1;
	add.s32 	%r83, %r81, %r82;
	shfl.sync.down.b32	%r84|%p14, %r83, 4, 31, -1;
	add.s32 	%r85, %r83, %r84;
	shfl.sync.down.b32	%r86|%p15, %r85, 2, 31, -1;
	add.s32 	%r87, %r85, %r86;
	shfl.sync.down.b32	%r88|%p16, %r87, 1, 31, -1;
	add.s32 	%r8, %r87, %r88;
	shfl.sync.down.b32	%r89|%p17, %r50, 16, 31, -1;
	add.s32 	%r90, %r89, %r50;
	shfl.sync.down.b32	%r91|%p18, %r90, 8, 31, -1;
	add.s32 	%r92, %r90, %r91;
	shfl.sync.down.b32	%r93|%p19, %r92, 4, 31, -1;
	add.s32 	%r94, %r92, %r93;
	shfl.sync.down.b32	%r95|%p20, %r94, 2, 31, -1;
	add.s32 	%r96, %r94, %r95;
	shfl.sync.down.b32	%r97|%p21, %r96, 1, 31, -1;
	add.s32 	%r9, %r96, %r97;
	shfl.sync.down.b32	%r98|%p22, %r51, 16, 31, -1;
	add.s32 	%r99, %r98, %r51;
	shfl.sync.down.b32	%r100|%p23, %r99, 8, 31, -1;
	add.s32 	%r101, %r99, %r100;
	shfl.sync.down.b32	%r102|%p24, %r101, 4, 31, -1;
	add.s32 	%r103, %r101, %r102;
	shfl.sync.down.b32	%r104|%p25, %r103, 2, 31, -1;
	add.s32 	%r105, %r103, %r104;
	shfl.sync.down.b32	%r106|%p26, %r105, 1, 31, -1;
	add.s32 	%r10, %r105, %r106;
	shfl.sync.down.b32	%r107|%p27, %r52, 16, 31, -1;
	add.s32 	%r108, %r107, %r52;
	shfl.sync.down.b32	%r109|%p28, %r108, 8, 31, -1;
	add.s32 	%r110, %r108, %r109;
	shfl.sync.down.b32	%r111|%p29, %r110, 4, 31, -1;
	add.s32 	%r112, %r110, %r111;
	shfl.sync.down.b32	%r113|%p30, %r112, 2, 31, -1;
	add.s32 	%r114, %r112, %r113;
	shfl.sync.down.b32	%r115|%p31, %r114, 1, 31, -1;
	add.s32 	%r11, %r114, %r115;
	shfl.sync.down.b32	%r116|%p32, %r53, 16, 31, -1;
	add.s32 	%r117, %r116, %r53;
	shfl.sync.down.b32	%r118|%p33, %r117, 8, 31, -1;
	add.s32 	%r119, %r117, %r118;
	shfl.sync.down.b32	%r120|%p34, %r119, 4, 31, -1;
	add.s32 	%r121, %r119, %r120;
	shfl.sync.down.b32	%r122|%p35, %r121, 2, 31, -1;
	add.s32 	%r123, %r121, %r122;
	shfl.sync.down.b32	%r124|%p36, %r123, 1, 31, -1;
	add.s32 	%r12, %r123, %r124;
	shfl.sync.down.b32	%r125|%p37, %r54, 16, 31, -1;
	add.s32 	%r126, %r125, %r54;
	shfl.sync.down.b32	%r127|%p38, %r126, 8, 31, -1;
	add.s32 	%r128, %r126, %r127;
	shfl.sync.down.b32	%r129|%p39, %r128, 4, 31, -1;
	add.s32 	%r130, %r128, %r129;
	shfl.sync.down.b32	%r131|%p40, %r130, 2, 31, -1;
	add.s32 	%r132, %r130, %r131;
	shfl.sync.down.b32	%r133|%p41, %r132, 1, 31, -1;
	add.s32 	%r13, %r132, %r133;
	shfl.sync.down.b32	%r134|%p42, %r55, 16, 31, -1;
	add.s32 	%r135, %r134, %r55;
	shfl.sync.down.b32	%r136|%p43, %r135, 8, 31, -1;
	add.s32 	%r137, %r135, %r136;
	shfl.sync.down.b32	%r138|%p44, %r137, 4, 31, -1;
	add.s32 	%r139, %r137, %r138;
	shfl.sync.down.b32	%r140|%p45, %r139, 2, 31, -1;
	add.s32 	%r141, %r139, %r140;
	shfl.sync.down.b32	%r142|%p46, %r141, 1, 31, -1;
	add.s32 	%r14, %r141, %r142;
	shfl.sync.down.b32	%r143|%p47, %r56, 16, 31, -1;
	add.s32 	%r144, %r143, %r56;
	shfl.sync.down.b32	%r145|%p48, %r144, 8, 31, -1;
	add.s32 	%r146, %r144, %r145;
	shfl.sync.down.b32	%r147|%p49, %r146, 4, 31, -1;
	add.s32 	%r148, %r146, %r147;
	shfl.sync.down.b32	%r149|%p50, %r148, 2, 31, -1;
	add.s32 	%r150, %r148, %r149;
	shfl.sync.down.b32	%r151|%p51, %r150, 1, 31, -1;
	add.s32 	%r15, %r150, %r151;
	shfl.sync.down.b32	%r152|%p52, %r57, 16, 31, -1;
	add.s32 	%r153, %r152, %r57;
	shfl.sync.down.b32	%r154|%p53, %r153, 8, 31, -1;
	add.s32 	%r155, %r153, %r154;
	shfl.sync.down.b32	%r156|%p54, %r155, 4, 31, -1;
	add.s32 	%r157, %r155, %r156;
	shfl.sync.down.b32	%r158|%p55, %r157, 2, 31, -1;
	add.s32 	%r159, %r157, %r158;
	shfl.sync.down.b32	%r160|%p56, %r159, 1, 31, -1;
	add.s32 	%r16, %r159, %r160;
	shfl.sync.down.b32	%r161|%p57, %r58, 16, 31, -1;
	add.s32 	%r162, %r161, %r58;
	shfl.sync.down.b32	%r163|%p58, %r162, 8, 31, -1;
	add.s32 	%r164, %r162, %r163;
	shfl.sync.down.b32	%r165|%p59, %r164, 4, 31, -1;
	add.s32 	%r166, %r164, %r165;
	shfl.sync.down.b32	%r167|%p60, %r166, 2, 31, -1;
	add.s32 	%r168, %r166, %r167;
	shfl.sync.down.b32	%r169|%p61, %r168, 1, 31, -1;
	add.s32 	%r17, %r168, %r169;
	shfl.sync.down.b32	%r170|%p62, %r59, 16, 31, -1;
	add.s32 	%r171, %r170, %r59;
	shfl.sync.down.b32	%r172|%p63, %r171, 8, 31, -1;
	add.s32 	%r173, %r171, %r172;
	shfl.sync.down.b32	%r174|%p64, %r173, 4, 31, -1;
	add.s32 	%r175, %r173, %r174;
	shfl.sync.down.b32	%r176|%p65, %r175, 2, 31, -1;
	add.s32 	%r177, %r175, %r176;
	shfl.sync.down.b32	%r178|%p66, %r177, 1, 31, -1;
	add.s32 	%r18, %r177, %r178;
	shfl.sync.down.b32	%r179|%p67, %r60, 16, 31, -1;
	add.s32 	%r180, %r179, %r60;
	shfl.sync.down.b32	%r181|%p68, %r180, 8, 31, -1;
	add.s32 	%r182, %r180, %r181;
	shfl.sync.down.b32	%r183|%p69, %r182, 4, 31, -1;
	add.s32 	%r184, %r182, %r183;
	shfl.sync.down.b32	%r185|%p70, %r184, 2, 31, -1;
	add.s32 	%r186, %r184, %r185;
	shfl.sync.down.b32	%r187|%p71, %r186, 1, 31, -1;
	add.s32 	%r19, %r186, %r187;
	shfl.sync.down.b32	%r188|%p72, %r61, 16, 31, -1;
	add.s32 	%r189, %r188, %r61;
	shfl.sync.down.b32	%r190|%p73, %r189, 8, 31, -1;
	add.s32 	%r191, %r189, %r190;
	shfl.sync.down.b32	%r192|%p74, %r191, 4, 31, -1;
	add.s32 	%r193, %r191, %r192;
	shfl.sync.down.b32	%r194|%p75, %r193, 2, 31, -1;
	add.s32 	%r195, %r193, %r194;
	shfl.sync.down.b32	%r196|%p76, %r195, 1, 31, -1;
	add.s32 	%r20, %r195, %r196;
	shfl.sync.down.b32	%r197|%p77, %r224, 16, 31, -1;
	add.s32 	%r198, %r197, %r224;
	shfl.sync.down.b32	%r199|%p78, %r198, 8, 31, -1;
	add.s32 	%r200, %r198, %r199;
	shfl.sync.down.b32	%r201|%p79, %r200, 4, 31, -1;
	add.s32 	%r202, %r200, %r201;
	shfl.sync.down.b32	%r203|%p80, %r202, 2, 31, -1;
	add.s32 	%r204, %r202, %r203;
	shfl.sync.down.b32	%r205|%p81, %r204, 1, 31, -1;
	add.s32 	%r21, %r204, %r205;
	st.global.u32 	[%rd22], %r47;
	add.s64 	%rd43, %rd22, %rd1;
	st.global.u32 	[%rd43], %r48;
	add.s64 	%rd44, %rd22, %rd2;
	st.global.u32 	[%rd44], %r49;
	add.s64 	%rd45, %rd22, %rd3;
	st.global.u32 	[%rd45], %r50;
	add.s64 	%rd46, %rd22, %rd28;
	st.global.u32 	[%rd46], %r51;
	add.s64 	%rd47, %rd22, %rd4;
	st.global.u32 	[%rd47], %r52;
	add.s64 	%rd48, %rd22, %rd5;
	st.global.u32 	[%rd48], %r53;
	add.s64 	%rd49, %rd22, %rd6;
	st.global.u32 	[%rd49], %r54;
	add.s64 	%rd50, %rd22, %rd7;
	st.global.u32 	[%rd50], %r55;
	add.s64 	%rd51, %rd22, %rd8;
	st.global.u32 	[%rd51], %r56;
	add.s64 	%rd52, %rd22, %rd9;
	st.global.u32 	[%rd52], %r57;
	add.s64 	%rd53, %rd22, %rd10;
	st.global.u32 	[%rd53], %r58;
	add.s64 	%rd54, %rd22, %rd37;
	st.global.u32 	[%rd54], %r59;
	add.s64 	%rd55, %rd22, %rd11;
	st.global.u32 	[%rd55], %r60;
	add.s64 	%rd56, %rd22, %rd12;
	st.global.u32 	[%rd56], %r61;
	add.s64 	%rd57, %rd22, %rd41;
	st.global.u32 	[%rd57], %r224;
	@%p1 bra 	$L__BB0_3;
	atom.global.add.u32 	%r206, [%rd60+-32], %r6;
	atom.global.add.u32 	%r207, [%rd60+-28], %r7;
	atom.global.add.u32 	%r208, [%rd60+-24], %r8;
	atom.global.add.u32 	%r209, [%rd60+-20], %r9;
	atom.global.add.u32 	%r210, [%rd60+-16], %r10;
	atom.global.add.u32 	%r211, [%rd60+-12], %r11;
	atom.global.add.u32 	%r212, [%rd60+-8], %r12;
	atom.global.add.u32 	%r213, [%rd60+-4], %r13;
	atom.global.add.u32 	%r214, [%rd60], %r14;
	atom.global.add.u32 	%r215, [%rd60+4], %r15;
	atom.global.add.u32 	%r216, [%rd60+8], %r16;
	atom.global.add.u32 	%r217, [%rd60+12], %r17;
	atom.global.add.u32 	%r218, [%rd60+16], %r18;
	atom.global.add.u32 	%r219, [%rd60+20], %r19;
	atom.global.add.u32 	%r220, [%rd60+24], %r20;
	atom.global.add.u32 	%r221, [%rd60+28], %r21;
$L__BB0_3:
	add.s32 	%r223, %r223, 131072;
	add.s32 	%r225, %r225, 1;
	add.s64 	%rd60, %rd60, 64;
	setp.ne.s32 	%p82, %r225, 512;
	@%p82 bra 	$L__BB0_1;
	ret;

}


// ===== COMPILED SASS (sm_100) =====

	.target	sm_100

	.elftype	@"ET_EXEC"


//--------------------- .note.nv.tkinfo           --------------------------
	.section	.note.nv.tkinfo,"",@"SHT_NOTE"
	.sectionflags	@"SHF_NOTE_NV_TKINFO"
	.tkinfo
        /*0018*/ 	.word	0x00000002
        /*0030*/ 	.string	""
        /*0030*/ 	.string	"ptxas"
        /*0030*/ 	.string	"Cuda compilation tools, release 13.0, V13.0.88"
        /*0030*/ 	.string	"Build cuda_13.0.r13.0/compiler.36424714_0"
        /*0030*/ 	.string	"-arch sm_100 -m 64 "



//--------------------- .note.nv.cuinfo           --------------------------
	.section	.note.nv.cuinfo,"",@"SHT_NOTE"
	.sectionflags	@"SHF_NOTE_NV_CUINFO"
        /*0018*/ 	.short	0x0002
        /*001a*/ 	.short	0x0064
        /*001c*/ 	.short	0x0082
	.zero		2


//--------------------- .nv.info                  --------------------------
	.section	.nv.info,"",@"SHT_CUDA_INFO"
	.align	4


	//----- nvinfo : EIATTR_REGCOUNT
	.align		4
        /*0000*/ 	.byte	0x04, 0x2f
        /*0002*/ 	.short	(.L_1 - .L_0)
	.align		4
.L_0:
        /*0004*/ 	.word	index@(_Z6kernelPiS_S_ii)
        /*0008*/ 	.word	0x00000020


	//----- nvinfo : EIATTR_FRAME_SIZE
	.align		4
.L_1:
        /*000c*/ 	.byte	0x04, 0x11
        /*000e*/ 	.short	(.L_3 - .L_2)
	.align		4
.L_2:
        /*0010*/ 	.word	index@(_Z6kernelPiS_S_ii)
        /*0014*/ 	.word	0x00000000


	//----- nvinfo : EIATTR_MIN_STACK_SIZE
	.align		4
.L_3:
        /*0018*/ 	.byte	0x04, 0x12
        /*001a*/ 	.short	(.L_5 - .L_4)
	.align		4
.L_4:
        /*001c*/ 	.word	index@(_Z6kernelPiS_S_ii)
        /*0020*/ 	.word	0x00000000
.L_5:


//--------------------- .nv.compat                --------------------------
	.section	.nv.compat,"",@"SHT_CUDA_COMPAT_INFO"
	.align	4
        /*0000*/ 	.byte	0x02, 0x09, 0x00, 0x00, 0x02, 0x02, 0x01, 0x00, 0x02, 0x05, 0x05, 0x00, 0x03, 0x07, 0x01, 0x01
        /*0010*/ 	.byte	0x02, 0x03, 0x00, 0x00, 0x02, 0x06, 0x01, 0x00, 0x04, 0x0b, 0x08, 0x00, 0x09, 0x00, 0x00, 0x00
        /*0020*/ 	.byte	0x00, 0x00, 0x00, 0x00


//--------------------- .nv.info._Z6kernelPiS_S_ii --------------------------
	.section	.nv.info._Z6kernelPiS_S_ii,"",@"SHT_CUDA_INFO"
	.sectionflags	@""
	.align	4


	//----- nvinfo : EIATTR_CUDA_API_VERSION
	.align		4
        /*0000*/ 	.byte	0x04, 0x37
        /*0002*/ 	.short	(.L_7 - .L_6)
.L_6:
        /*0004*/ 	.word	0x00000082


	//----- nvinfo : EIATTR_KPARAM_INFO
	.align		4
.L_7:
        /*0008*/ 	.byte	0x04, 0x17
        /*000a*/ 	.short	(.L_9 - .L_8)
.L_8:
        /*000c*/ 	.word	0x00000000
        /*0010*/ 	.short	0x0004
        /*0012*/ 	.short	0x001c
        /*0014*/ 	.byte	0x00, 0xf0, 0x11, 0x00


	//----- nvinfo : EIATTR_KPARAM_INFO
	.align		4
.L_9:
        /*0018*/ 	.byte	0x04, 0x17
        /*001a*/ 	.short	(.L_11 - .L_10)
.L_10:
        /*001c*/ 	.word	0x00000000
        /*0020*/ 	.short	0x0003
        /*0022*/ 	.short	0x0018
        /*0024*/ 	.byte	0x00, 0xf0, 0x11, 0x00


	//----- nvinfo : EIATTR_KPARAM_INFO
	.align		4
.L_11:
        /*0028*/ 	.byte	0x04, 0x17
        /*002a*/ 	.short	(.L_13 - .L_12)
.L_12:
        /*002c*/ 	.word	0x00000000
        /*0030*/ 	.short	0x0002
        /*0032*/ 	.short	0x0010
        /*0034*/ 	.byte	0x00, 0xf5, 0x21, 0x00


	//----- nvinfo : EIATTR_KPARAM_INFO
	.align		4
.L_13:
        /*0038*/ 	.byte	0x04, 0x17
        /*003a*/ 	.short	(.L_15 - .L_14)
.L_14:
        /*003c*/ 	.word	0x00000000
        /*0040*/ 	.short	0x0001
        /*0042*/ 	.short	0x0008
        /*0044*/ 	.byte	0x00, 0xf5, 0x21, 0x00


	//----- nvinfo : EIATTR_KPARAM_INFO
	.align		4
.L_15:
        /*0048*/ 	.byte	0x04, 0x17
        /*004a*/ 	.short	(.L_17 - .L_16)
.L_16:
        /*004c*/ 	.word	0x00000000
        /*0050*/ 	.short	0x0000
        /*0052*/ 	.short	0x0000
        /*0054*/ 	.byte	0x00, 0xf5, 0x21, 0x00


	//----- nvinfo : EIATTR_SPARSE_MMA_MASK
	.align		4
.L_17:
        /*0058*/ 	.byte	0x03, 0x50
        /*005a*/ 	.short	0x0000


	//----- nvinfo : EIATTR_MAXREG_COUNT
	.align		4
        /*005c*/ 	.byte	0x03, 0x1b
        /*005e*/ 	.short	0x00ff


	//----- nvinfo : EIATTR_MERCURY_ISA_VERSION
	.align		4
        /*0060*/ 	.byte	0x03, 0x5f
        /*0062*/ 	.short	0x0101


	//----- nvinfo : EIATTR_INT_WARP_WIDE_INSTR_OFFSETS
	.align		4
        /*0064*/ 	.byte	0x04, 0x31
        /*0066*/ 	.short	(.L_19 - .L_18)


	//   ....[0]....
.L_18:
        /*0068*/ 	.word	0x00001090


	//   ....[1]....
        /*006c*/ 	.word	0x000010a0


	//   ....[2]....
        /*0070*/ 	.word	0x000010c0


	//   ....[3]....
        /*0074*/ 	.word	0x000010d0


	//   ....[4]....
        /*0078*/ 	.word	0x000010e0


	//   ....[5]....
        /*007c*/ 	.word	0x00001110


	//   ....[6]....
        /*0080*/ 	.word	0x00001120


	//   ....[7]....
        /*0084*/ 	.word	0x00001130


	//   ....[8]....
        /*0088*/ 	.word	0x00001140


	//   ....[9]....
        /*008c*/ 	.word	0x00001150


	//   ....[10]....
        /*0090*/ 	.word	0x00001160


	//   ....[11]....
        /*0094*/ 	.word	0x00001170


	//   ....[12]....
        /*0098*/ 	.word	0x00001180


	//   ....[13]....
        /*009c*/ 	.word	0x00001190


	//   ....[14]....
        /*00a0*/ 	.word	0x000011a0


	//   ....[15]....
        /*00a4*/ 	.word	0x000011b0


	//   ....[16]....
        /*00a8*/ 	.word	0x000011c0


	//----- nvinfo : EIATTR_COOP_GROUP_MASK_REGIDS
	.align		4
.L_19:
        /*00ac*/ 	.byte	0x04, 0x29
        /*00ae*/ 	.short	(.L_21 - .L_20)


	//   ....[0]....
.L_20:
        /*00b0*/ 	.word	0xffffffff


	//   ....[1]....
        /*00b4*/ 	.word	0xffffffff


	//   ....[2]....
        /*00b8*/ 	.word	0xffffffff


	//   ....[3]....
        /*00bc*/ 	.word	0xffffffff


	//   ....[4]....
        /*00c0*/ 	.word	0xffffffff


	//   ....[5]....
        /*00c4*/ 	.word	0xffffffff


	//   ....[6]....
        /*00c8*/ 	.word	0xffffffff


	//   ....[7]....
        /*00cc*/ 	.word	0xffffffff


	//   ....[8]....
        /*00d0*/ 	.word	0xffffffff


	//   ....[9]....
        /*00d4*/ 	.word	0xffffffff


	//   ....[10]....
        /*00d8*/ 	.word	0xffffffff


	//   ....[11]....
        /*00dc*/ 	.word	0xffffffff


	//   ....[12]....
        /*00e0*/ 	.word	0xffffffff


	//   ....[13]....
        /*00e4*/ 	.word	0xffffffff


	//   ....[14]....
        /*00e8*/ 	.word	0xffffffff


	//   ....[15]....
        /*00ec*/ 	.word	0xffffffff


	//   ....[16]....
        /*00f0*/ 	.word	0xffffffff


	//   ....[17]....
        /*00f4*/ 	.word	0xffffffff


	//   ....[18]....
        /*00f8*/ 	.word	0xffffffff


	//   ....[19]....
        /*00fc*/ 	.word	0xffffffff


	//   ....[20]....
        /*0100*/ 	.word	0xffffffff


	//   ....[21]....
        /*0104*/ 	.word	0xffffffff


	//   ....[22]....
        /*0108*/ 	.word	0xffffffff


	//   ....[23]....
        /*010c*/ 	.word	0xffffffff


	//   ....[24]....
        /*0110*/ 	.word	0xffffffff


	//   ....[25]....
        /*0114*/ 	.word	0xffffffff


	//   ....[26]....
        /*0118*/ 	.word	0xffffffff


	//   ....[27]....
        /*011c*/ 	.word	0xffffffff


	//   ....[28]....
        /*0120*/ 	.word	0xffffffff


	//   ....[29]....
        /*0124*/ 	.word	0xffffffff


	//   ....[30]....
        /*0128*/ 	.word	0xffffffff


	//   ....[31]....
        /*012c*/ 	.word	0xffffffff


	//   ....[32]....
        /*0130*/ 	.word	0xffffffff


	//   ....[33]....
        /*0134*/ 	.word	0xffffffff


	//   ....[34]....
        /*0138*/ 	.word	0xffffffff


	//   ....[35]....
        /*013c*/ 	.word	0xffffffff


	//   ....[36]....
        /*0140*/ 	.word	0xffffffff


	//   ....[37]....
        /*0144*/ 	.word	0xffffffff


	//   ....[38]....
        /*0148*/ 	.word	0xffffffff


	//   ....[39]....
        /*014c*/ 	.word	0xffffffff


	//   ....[40]....
        /*0150*/ 	.word	0xffffffff


	//   ....[41]....
        /*0154*/ 	.word	0xffffffff


	//   ....[42]....
        /*0158*/ 	.word	0xffffffff


	//   ....[43]....
        /*015c*/ 	.word	0xffffffff


	//   ....[44]....
        /*0160*/ 	.word	0xffffffff


	//   ....[45]....
        /*0164*/ 	.word	0xffffffff


	//   ....[46]....
        /*0168*/ 	.word	0xffffffff


	//   ....[47]....
        /*016c*/ 	.word	0xffffffff


	//   ....[48]....
        /*0170*/ 	.word	0xffffffff


	//   ....[49]....
        /*0174*/ 	.word	0xffffffff


	//   ....[50]....
        /*0178*/ 	.word	0xffffffff


	//   ....[51]....
        /*017c*/ 	.word	0xffffffff


	//   ....[52]....
        /*0180*/ 	.word	0xffffffff


	//   ....[53]....
        /*0184*/ 	.word	0xffffffff


	//   ....[54]....
        /*0188*/ 	.word	0xffffffff


	//   ....[55]....
        /*018c*/ 	.word	0xffffffff


	//   ....[56]....
        /*0190*/ 	.word	0xffffffff


	//   ....[57]....
        /*0194*/ 	.word	0xffffffff


	//   ....[58]....
        /*0198*/ 	.word	0xffffffff


	//   ....[59]....
        /*019c*/ 	.word	0xffffffff


	//   ....[60]....
        /*01a0*/ 	.word	0xffffffff


	//   ....[61]....
        /*01a4*/ 	.word	0xffffffff


	//   ....[62]....
        /*01a8*/ 	.word	0xffffffff


	//   ....[63]....
        /*01ac*/ 	.word	0xffffffff


	//   ....[64]....
        /*01b0*/ 	.word	0xffffffff


	//   ....[65]....
        /*01b4*/ 	.word	0xffffffff


	//   ....[66]....
        /*01b8*/ 	.word	0xffffffff


	//   ....[67]....
        /*01bc*/ 	.word	0xffffffff


	//   ....[68]....
        /*01c0*/ 	.word	0xffffffff


	//   ....[69]....
        /*01c4*/ 	.word	0xffffffff


	//   ....[70]....
        /*01c8*/ 	.word	0xffffffff


	//   ....[71]....
        /*01cc*/ 	.word	0xffffffff


	//   ....[72]....
        /*01d0*/ 	.word	0xffffffff


	//   ....[73]....
        /*01d4*/ 	.word	0xffffffff


	//   ....[74]....
        /*01d8*/ 	.word	0xffffffff


	//   ....[75]....
        /*01dc*/ 	.word	0xffffffff


	//   ....[76]....
        /*01e0*/ 	.word	0xffffffff


	//   ....[77]....
        /*01e4*/ 	.word	0xffffffff


	//   ....[78]....
        /*01e8*/ 	.word	0xffffffff


	//   ....[79]....
        /*01ec*/ 	.word	0xffffffff


	//----- nvinfo : EIATTR_COOP_GROUP_INSTR_OFFSETS
	.align		4
.L_21:
        /*01f0*/ 	.byte	0x04, 0x28
        /*01f2*/ 	.short	(.L_23 - .L_22)


	//   ....[0]....
.L_22:
        /*01f4*/ 	.word	0x000003e0


	//   ....[1]....
        /*01f8*/ 	.word	0x00000550


	//   ....[2]....
        /*01fc*/ 	.word	0x00000570


	//   ....[3]....
        /*0200*/ 	.word	0x000005e0


	//   ....[4]....
        /*0204*/ 	.word	0x00000600


	//   ....[5]....
        /*0208*/ 	.word	0x00000650


	//   ....[6]....
        /*020c*/ 	.word	0x00000670


	//   ....[7]....
        /*0210*/ 	.word	0x00000690


	//   ....[8]....
        /*0214*/ 	.word	0x000006b0


	//   ....[9]....
        /*0218*/ 	.word	0x000006c0


	//   ....[10]....
        /*021c*/ 	.word	0x000006e0


	//   ....[11]....
        /*0220*/ 	.word	0x00000700


	//   ....[12]....
        /*0224*/ 	.word	0x00000720


	//   ....[13]....
        /*0228*/ 	.word	0x00000750


	//   ....[14]....
        /*022c*/ 	.word	0x00000770


	//   ....[15]....
        /*0230*/ 	.word	0x00000780


	//   ....[16]....
        /*0234*/ 	.word	0x000007a0


	//   ....[17]....
        /*0238*/ 	.word	0x000007d0


	//   ....[18]....
        /*023c*/ 	.word	0x000007f0


	//   ....[19]....
        /*0240*/ 	.word	0x00000800


	//   ....[20]....
        /*0244*/ 	.word	0x00000820


	//   ....[21]....
        /*0248*/ 	.word	0x00000840


	//   ....[22]....
        /*024c*/ 	.word	0x00000860


	//   ....[23]....
        /*0250*/ 	.word	0x00000880


	//   ....[24]....
        /*0254*/ 	.word	0x000008a0


	//   ....[25]....
        /*0258*/ 	.word	0x000008c0


	//   ....[26]....
        /*025c*/ 	.word	0x00000900


	//   ....[27]....
        /*0260*/ 	.word	0x00000910


	//   ....[28]....
        /*0264*/ 	.word	0x00000940


	//   ....[29]....
        /*0268*/ 	.word	0x00000950


	//   ....[30]....
        /*026c*/ 	.word	0x00000960


	//   ....[31]....
        /*0270*/ 	.word	0x000009a0


	//   ....[32]....
        /*0274*/ 	.word	0x000009c0


	//   ....[33]....
        /*0278*/ 	.word	0x000009e0


	//   ....[34]....
        /*027c*/ 	.word	0x000009f0


	//   ....[35]....
        /*0280*/ 	.word	0x00000a20


	//   ....[36]....
        /*0284*/ 	.word	0x00000a30


	//   ....[37]....
        /*0288*/ 	.word	0x00000a50


	//   ....[38]....
        /*028c*/ 	.word	0x00000a60


	//   ....[39]....
        /*0290*/ 	.word	0x00000a70


	//   ....[40]....
        /*0294*/ 	.word	0x00000a80


	//   ....[41]....
        /*0298*/ 	.word	0x00000ac0


	//   ....[42]....
        /*029c*/ 	.word	0x00000ae0


	//   ....[43]....
        /*02a0*/ 	.word	0x00000b20


	//   ....[44]....
        /*02a4*/ 	.word	0x00000b30


	//   ....[45]....
        /*02a8*/ 	.word	0x00000b60


	//   ....[46]....
        /*02ac*/ 	.word	0x00000b70


	//   ....[47]....
        /*02b0*/ 	.word	0x00000b90


	//   ....[48]....
        /*02b4*/ 	.word	0x00000bb0


	//   ....[49]....
        /*02b8*/ 	.word	0x00000be0


	//   ....[50]....
        /*02bc*/ 	.word	0x00000bf0


	//   ....[51]....
        /*02c0*/ 	.word	0x00000c10


	//   ....[52]....
        /*02c4*/ 	.word	0x00000c30


	//   ....[53]....
        /*02c8*/ 	.word	0x00000c50


	//   ....[54]....
        /*02cc*/ 	.word	0x00000c60


	//   ....[55]....
        /*02d0*/ 	.word	0x00000c70


	//   ....[56]....
        /*02d4*/ 	.word	0x00000cc0


	//   ....[57]....
        /*02d8*/ 	.word	0x00000cd0


	//   ....[58]....
        /*02dc*/ 	.word	0x00000cf0


	//   ....[59]....
        /*02e0*/ 	.word	0x00000d20


	//   ....[60]....
        /*02e4*/ 	.word	0x00000d40


	//   ....[61]....
        /*02e8*/ 	.word	0x00000d50


	//   ....[62]....
        /*02ec*/ 	.word	0x00000d90


	//   ....[63]....
        /*02f0*/ 	.word	0x00000db0


	//   ....[64]....
        /*02f4*/ 	.word	0x00000dc0


	//   ....[65]....
        /*02f8*/ 	.word	0x00000de0


	//   ....[66]....
        /*02fc*/ 	.word	0x00000e00


	//   ....[67]....
        /*0300*/ 	.word	0x00000e50


	//   ....[68]....
        /*0304*/ 	.word	0x00000e70


	//   ....[69]....
        /*0308*/ 	.word	0x00000e80


	//   ....[70]....
        /*030c*/ 	.word	0x00000e90


	//   ....[71]....
        /*0310*/ 	.word	0x00000ea0


	//   ....[72]....
        /*0314*/ 	.word	0x00000eb0


	//   ....[73]....
        /*0318*/ 	.word	0x00000f20


	//   ....[74]....
        /*031c*/ 	.word	0x00000f30


	//   ....[75]....
        /*0320*/ 	.word	0x00000f40


	//   ....[76]....
        /*0324*/ 	.word	0x00000f50


	//   ....[77]....
        /*0328*/ 	.word	0x00000f60


	//   ....[78]....
        /*032c*/ 	.word	0x00000f70


	//   ....[79]....
        /*0330*/ 	.word	0x00000f80


	//----- nvinfo : EIATTR_VRC_CTA_INIT_COUNT
	.align		4
.L_23:
        /*0334*/ 	.byte	0x02, 0x4a
	.zero		1
	.zero		1


	//----- nvinfo : EIATTR_EXIT_INSTR_OFFSETS
	.align		4
        /*0338*/ 	.byte	0x04, 0x1c
        /*033a*/ 	.short	(.L_25 - .L_24)


	//   ....[0]....
.L_24:
        /*033c*/ 	.word	0x00001400


	//----- nvinfo : EIATTR_CRS_STACK_SIZE
	.align		4
.L_25:
        /*0340*/ 	.byte	0x04, 0x1e
        /*0342*/ 	.short	(.L_27 - .L_26)
.L_26:
        /*0344*/ 	.word	0x00000000


	//----- nvinfo : EIATTR_CBANK_PARAM_SIZE
	.align		4
.L_27:
        /*0348*/ 	.byte	0x03, 0x19
        /*034a*/ 	.short	0x0020


	//----- nvinfo : EIATTR_PARAM_CBANK
	.align		4
        /*034c*/ 	.byte	0x04, 0x0a
        /*034e*/ 	.short	(.L_29 - .L_28)
	.align		4
.L_28:
        /*0350*/ 	.word	index@(.nv.constant0._Z6kernelPiS_S_ii)
        /*0354*/ 	.short	0x0380
        /*0356*/ 	.short	0x0020


	//----- nvinfo : EIATTR_SW_WAR
	.align		4
.L_29:
        /*0358*/ 	.byte	0x04, 0x36
        /*035a*/ 	.short	(.L_31 - .L_30)
.L_30:
        /*035c*/ 	.word	0x00000008
.L_31:


//--------------------- .nv.callgraph             --------------------------
	.section	.nv.callgraph,"",@"SHT_CUDA_CALLGRAPH"
	.align	4
	.sectionentsize	8
	.align		4
        /*0000*/ 	.word	0x00000000
	.align		4
        /*0004*/ 	.word	0xffffffff
	.align		4
        /*0008*/ 	.word	0x00000000
	.align		4
        /*000c*/ 	.word	0xfffffffe
	.align		4
        /*0010*/ 	.word	0x00000000
	.align		4
        /*0014*/ 	.word	0xfffffffd
	.align		4
        /*0018*/ 	.word	0x00000000
	.align		4
        /*001c*/ 	.word	0xfffffffc


//--------------------- .text._Z6kernelPiS_S_ii   --------------------------
	.section	.text._Z6kernelPiS_S_ii,"ax",@progbits
	.align	128
        .global         _Z6kernelPiS_S_ii
        .type           _Z6kernelPiS_S_ii,@function
        .size           _Z6kernelPiS_S_ii,(.L_x_4 - _Z6kernelPiS_S_ii)
        .other          _Z6kernelPiS_S_ii,@"STO_CUDA_ENTRY STV_DEFAULT"
_Z6kernelPiS_S_ii:
.text._Z6kernelPiS_S_ii:
[----:B------:R-:W-:Y:S01]  /*0000*/  LDC R1, c[0x0][0x37c] ;  /* 0x0000df00ff017b82 */ /* 0x000fe20000000800 */
[----:B------:R-:W0:Y:S01]  /*0010*/  S2R R0, SR_TID.X ;  /* 0x0000000000007919 */ /* 0x000e220000002100 */
[----:B------:R-:W1:Y:S06]  /*0020*/  LDCU.64 UR4, c[0x0][0x390] ;  /* 0x00007200ff0477ac */ /* 0x000e6c0008000a00 */
[----:B------:R-:W0:Y:S01]  /*0030*/  S2UR UR8, SR_CTAID.X ;  /* 0x00000000000879c3 */ /* 0x000e220000002500 */
[----:B------:R-:W-:Y:S01]  /*0040*/  HFMA2 R8, -RZ, RZ, 0, 0 ;  /* 0x00000000ff087431 */ /* 0x000fe200000001ff */
[----:B------:R-:W2:Y:S06]  /*0050*/  LDCU.64 UR6, c[0x0][0x358] ;  /* 0x00006b00ff0677ac */ /* 0x000eac0008000a00 */
[----:B------:R-:W0:Y:S01]  /*0060*/  LDC R3, c[0x0][0x360] ;  /* 0x0000d800ff037b82 */ /* 0x000e220000000800 */
[----:B-1----:R-:W-:-:S04]  /*0070*/  UIADD3 UR4, UP0, UPT, UR4, 0x20, URZ ;  /* 0x0000002004047890 */ /* 0x002fc8000ff1e0ff */
[----:B------:R-:W-:Y:S02]  /*0080*/  UIADD3.X UR5, UPT, UPT, URZ, UR5, URZ, UP0, !UPT ;  /* 0x00000005ff057290 */ /* 0x000fe400087fe4ff */
[----:B------:R-:W-:Y:S01]  /*0090*/  IMAD.U32 R12, RZ, RZ, UR4 ;  /* 0x00000004ff0c7e24 */ /* 0x000fe2000f8e00ff */
[----:B------:R-:W-:-:S03]  /*00a0*/  UMOV UR4, URZ ;  /* 0x000000ff00047c82 */ /* 0x000fc60008000000 */
[----:B------:R-:W-:Y:S01]  /*00b0*/  MOV R25, UR5 ;  /* 0x0000000500197c02 */ /* 0x000fe20008000f00 */
[----:B0-2---:R-:W-:-:S07]  /*00c0*/  IMAD R3, R3, UR8, R0 ;  /* 0x0000000803037c24 */ /* 0x005fce000f8e0200 */
.L_x_2:
[----:B------:R-:W0:Y:S08]  /*00d0*/  LDC.64 R18, c[0x0][0x380] ;  /* 0x0000e000ff127b82 */ /* 0x000e300000000a00 */
[----:B------:R-:W1:Y:S01]  /*00e0*/  LDC R27, c[0x0][0x398] ;  /* 0x0000e600ff1b7b82 */ /* 0x000e620000000800 */
[----:B0-----:R-:W-:-:S05]  /*00f0*/  IMAD.WIDE R18, R3, 0x4, R18 ;  /* 0x0000000403127825 */ /* 0x001fca00078e0212 */
[----:B------:R-:W2:Y:S01]  /*0100*/  LDG.E R29, desc[UR6][R18.64] ;  /* 0x00000006121d7981 */ /* 0x000ea2000c1e1900 */
[----:B-1----:R-:W-:-:S04]  /*0110*/  IMAD.WIDE R16, R27, 0x4, R18 ;  /* 0x000000041b107825 */ /* 0x002fc800078e0212 */
[C-C-:B------:R-:W-:Y:S02]  /*0120*/  IMAD.WIDE R6, R27.reuse, 0x8, R18.reuse ;  /* 0x000000081b067825 */ /* 0x140fe400078e0212 */
[----:B------:R-:W3:Y:S04]  /*0130*/  LDG.E R16, desc[UR6][R16.64] ;  /* 0x0000000610107981 */ /* 0x000ee8000c1e1900 */
[----:B------:R0:W4:Y:S01]  /*0140*/  LDG.E R4, desc[UR6][R6.64] ;  /* 0x0000000606047981 */ /* 0x000122000c1e1900 */
[----:B------:R-:W-:-:S05]  /*0150*/  IMAD.WIDE R10, R27, 0x10, R18 ;  /* 0x000000101b0a7825 */ /* 0x000fca00078e0212 */
[----:B------:R1:W5:Y:S01]  /*0160*/  LDG.E R28, desc[UR6][R10.64] ;  /* 0x000000060a1c7981 */ /* 0x000362000c1e1900 */
[----:B0-----:R-:W-:-:S05]  /*0170*/  IMAD.WIDE R6, R27, 0xc, R18 ;  /* 0x0000000c1b067825 */ /* 0x001fca00078e0212 */
[----:B------:R0:W5:Y:S01]  /*0180*/  LDG.E R5, desc[UR6][R6.64] ;  /* 0x0000000606057981 */ /* 0x000162000c1e1900 */
[----:B------:R-:W-:-:S04]  /*0190*/  IMAD.WIDE R14, R27, 0x18, R18 ;  /* 0x000000181b0e7825 */ /* 0x000fc800078e0212 */
[C-C-:B-1----:R-:W-:Y:S01]  /*01a0*/  IMAD.WIDE R10, R27.reuse, 0x1c, R18.reuse ;  /* 0x0000001c1b0a7825 */ /* 0x142fe200078e0212 */
[----:B------:R1:W5:Y:S03]  /*01b0*/  LDG.E R26, desc[UR6][R14.64] ;  /* 0x000000060e1a7981 */ /* 0x000366000c1e1900 */
[C-C-:B0-----:R-:W-:Y:S01]  /*01c0*/  IMAD.WIDE R6, R27.reuse, 0x14, R18.reuse ;  /* 0x000000141b067825 */ /* 0x141fe200078e0212 */
[----:B------:R0:W5:Y:S04]  /*01d0*/  LDG.E R23, desc[UR6][R10.64] ;  /* 0x000000060a177981 */ /* 0x000168000c1e1900 */
[----:B------:R0:W5:Y:S01]  /*01e0*/  LDG.E R2, desc[UR6][R6.64] ;  /* 0x0000000606027981 */ /* 0x000162000c1e1900 */
[----:B-1----:R-:W-:-:S05]  /*01f0*/  IMAD.WIDE R14, R27, 0x20, R18 ;  /* 0x000000201b0e7825 */ /* 0x002fca00078e0212 */
[----:B------:R1:W5:Y:S01]  /*0200*/  LDG.E R21, desc[UR6][R14.64] ;  /* 0x000000060e157981 */ /* 0x000362000c1e1900 */
[----:B0-----:R-:W-:-:S04]  /*0210*/  IMAD.WIDE R10, R27, 0x28, R18 ;  /* 0x000000281b0a7825 */ /* 0x001fc800078e0212 */
[C-C-:B------:R-:W-:Y:S01]  /*0220*/  IMAD.WIDE R6, R27.reuse, 0x2c, R18.reuse ;  /* 0x0000002c1b067825 */ /* 0x140fe200078e0212 */
[----:B------:R-:W5:Y:S03]  /*0230*/  LDG.E R22, desc[UR6][R10.64] ;  /* 0x000000060a167981 */ /* 0x000f66000c1e1900 */
[C-C-:B-1----:R-:W-:Y:S01]  /*0240*/  IMAD.WIDE R14, R27.reuse, 0x24, R18.reuse ;  /* 0x000000241b0e7825 */ /* 0x142fe200078e0212 */
[----:B------:R0:W5:Y:S04]  /*0250*/  LDG.E R9, desc[UR6][R6.64] ;  /* 0x0000000606097981 */ /* 0x000168000c1e1900 */
[----:B------:R1:W5:Y:S01]  /*0260*/  LDG.E R20, desc[UR6][R14.64] ;  /* 0x000000060e147981 */ /* 0x000362000c1e1900 */
[----:B0-----:R-:W-:-:S06]  /*0270*/  IMAD.WIDE R6, R27, 0x30, R18 ;  /* 0x000000301b067825 */ /* 0x001fcc00078e0212 */
[----:B------:R-:W5:Y:S01]  /*0280*/  LDG.E R6, desc[UR6][R6.64] ;  /* 0x0000000606067981 */ /* 0x000f62000c1e1900 */
[----:B------:R-:W-:-:S04]  /*0290*/  IMAD.WIDE R10, R27, 0x34, R18 ;  /* 0x000000341b0a7825 */ /* 0x000fc800078e0212 */
[C-C-:B-1----:R-:W-:Y:S02]  /*02a0*/  IMAD.WIDE R14, R27.reuse, 0x38, R18.reuse ;  /* 0x000000381b0e7825 */ /* 0x142fe400078e0212 */
[----:B------:R-:W5:Y:S04]  /*02b0*/  LDG.E R10, desc[UR6][R10.64] ;  /* 0x000000060a0a7981 */ /* 0x000f68000c1e1900 */
[----:B------:R0:W5:Y:S02]  /*02c0*/  LDG.E R24, desc[UR6][R14.64] ;  /* 0x000000060e187981 */ /* 0x000164000c1e1900 */
[----:B0-----:R-:W0:Y:S01]  /*02d0*/  LDC.64 R14, c[0x0][0x388] ;  /* 0x0000e200ff0e7b82 */ /* 0x001e220000000a00 */
[----:B------:R-:W-:-:S04]  /*02e0*/  IMAD.WIDE R18, R27, 0x3c, R18 ;  /* 0x0000003c1b127825 */ /* 0x000fc800078e0212 */
[----:B0-----:R-:W-:-:S04]  /*02f0*/  IMAD.WIDE R14, R3, 0x4, R14 ;  /* 0x00000004030e7825 */ /* 0x001fc800078e020e */
[----:B--2---:R-:W-:Y:S02]  /*0300*/  IMAD.IADD R29, R29, 0x1, R8 ;  /* 0x000000011d1d7824 */ /* 0x004fe400078e0208 */
[----:B------:R0:W2:Y:S03]  /*0310*/  LDG.E R8, desc[UR6][R18.64] ;  /* 0x0000000612087981 */ /* 0x0000a6000c1e1900 */
[----:B---3--:R-:W-:-:S05]  /*0320*/  IADD3 R7, PT, PT, R16, R29, RZ ;  /* 0x0000001d10077210 */ /* 0x008fca0007ffe0ff */
[----:B----4-:R-:W-:Y:S02]  /*0330*/  IMAD.IADD R4, R4, 0x1, R7 ;  /* 0x0000000104047824 */ /* 0x010fe400078e0207 */
[C-C-:B------:R-:W-:Y:S01]  /*0340*/  IMAD.WIDE R16, R27.reuse, 0x4, R14.reuse ;  /* 0x000000041b107825 */ /* 0x140fe200078e020e */
[----:B------:R-:W-:Y:S03]  /*0350*/  STG.E desc[UR6][R14.64], R29 ;  /* 0x0000001d0e007986 */ /* 0x000fe6000c101906 */
[----:B0-----:R-:W-:Y:S01]  /*0360*/  IMAD.WIDE R18, R27, 0x8, R14 ;  /* 0x000000081b127825 */ /* 0x001fe200078e020e */
[----:B------:R0:W-:Y:S01]  /*0370*/  STG.E desc[UR6][R16.64], R7 ;  /* 0x0000000710007986 */ /* 0x0001e2000c101906 */
[----:B-----5:R-:W-:-:S05]  /*0380*/  IADD3 R5, PT, PT, R5, R4, RZ ;  /* 0x0000000405057210 */ /* 0x020fca0007ffe0ff */
[----:B------:R-:W-:Y:S02]  /*0390*/  IMAD.IADD R13, R28, 0x1, R5 ;  /* 0x000000011c0d7824 */ /* 0x000fe400078e0205 */
[----:B0-----:R-:W-:Y:S01]  /*03a0*/  IMAD.WIDE R16, R27, 0xc, R14 ;  /* 0x0000000c1b107825 */ /* 0x001fe200078e020e */
[----:B------:R0:W-:Y:S04]  /*03b0*/  STG.E desc[UR6][R18.64], R4 ;  /* 0x0000000412007986 */ /* 0x0001e8000c101906 */
[----:B------:R1:W-:Y:S01]  /*03c0*/  STG.E desc[UR6][R16.64], R5 ;  /* 0x0000000510007986 */ /* 0x0003e2000c101906 */
[----:B------:R-:W-:-:S03]  /*03d0*/  IADD3 R11, PT, PT, R2, R13, RZ ;  /* 0x0000000d020b7210 */ /* 0x000fc60007ffe0ff */
[----:B------:R-:W3:Y:S01]  /*03e0*/  SHFL.DOWN PT, R28, R29, 0x10, 0x1f ;  /* 0x0a001f001d1c7f89 */ /* 0x000ee200000e0000 */
[----:B0-----:R-:W-:-:S04]  /*03f0*/  IMAD.WIDE R18, R27, 0x10, R14 ;  /* 0x000000101b127825 */ /* 0x001fc800078e020e */
[----:B-1----:R-:W-:Y:S01]  /*0400*/  IMAD.WIDE R16, R27, 0x14, R14 ;  /* 0x000000141b107825 */ /* 0x002fe200078e020e */
[----:B------:R0:W-:Y:S03]  /*0410*/  STG.E desc[UR6][R18.64], R13 ;  /* 0x0000000d12007986 */ /* 0x0001e6000c101906 */
[----:B------:R-:W-:Y:S01]  /*0420*/  IMAD.IADD R26, R26, 0x1, R11 ;  /* 0x000000011a1a7824 */ /* 0x000fe200078e020b */
[----:B------:R1:W-:Y:S04]  /*0430*/  STG.E desc[UR6][R16.64], R11 ;  /* 0x0000000b10007986 */ /* 0x0003e8000c101906 */
[----:B------:R-:W-:Y:S01]  /*0440*/  IADD3 R2, PT, PT, R23, R26, RZ ;  /* 0x0000001a17027210 */ /* 0x000fe20007ffe0ff */
[----:B0-----:R-:W-:-:S04]  /*0450*/  IMAD.WIDE R18, R27, 0x18, R14 ;  /* 0x000000181b127825 */ /* 0x001fc800078e020e */
[C-C-:B-1----:R-:W-:Y:S01]  /*0460*/  IMAD.WIDE R16, R27.reuse, 0x1c, R14.reuse ;  /* 0x0000001c1b107825 */ /* 0x142fe200078e020e */
[----:B------:R0:W-:Y:S04]  /*0470*/  STG.E desc[UR6][R18.64], R26 ;  /* 0x0000001a12007986 */ /* 0x0001e8000c101906 */
[----:B------:R1:W-:Y:S01]  /*0480*/  STG.E desc[UR6][R16.64], R2 ;  /* 0x0000000210007986 */ /* 0x0003e2000c101906 */
[----:B0-----:R-:W-:-:S04]  /*0490*/  IMAD.WIDE R18, R27, 0x20, R14 ;  /* 0x000000201b127825 */ /* 0x001fc800078e020e */
[----:B-1----:R-:W-:-:S05]  /*04a0*/  IMAD.IADD R17, R21, 0x1, R2 ;  /* 0x0000000115117824 */ /* 0x002fca00078e0202 */
[----:B------:R-:W-:Y:S01]  /*04b0*/  IADD3 R16, PT, PT, R20, R17, RZ ;  /* 0x0000001114107210 */ /* 0x000fe20007ffe0ff */
[----:B------:R0:W-:Y:S01]  /*04c0*/  STG.E desc[UR6][R18.64], R17 ;  /* 0x0000001112007986 */ /* 0x0001e2000c101906 */
[----:B------:R-:W-:-:S05]  /*04d0*/  IMAD.WIDE R20, R27, 0x24, R14 ;  /* 0x000000241b147825 */ /* 0x000fca00078e020e */
[----:B------:R1:W-:Y:S01]  /*04e0*/  STG.E desc[UR6][R20.64], R16 ;  /* 0x0000001014007986 */ /* 0x0003e2000c101906 */
[----:B0-----:R-:W-:Y:S02]  /*04f0*/  IMAD.IADD R18, R22, 0x1, R16 ;  /* 0x0000000116127824 */ /* 0x001fe400078e0210 */
[----:B------:R-:W-:Y:S01]  /*0500*/  IMAD.WIDE R22, R27, 0x28, R14 ;  /* 0x000000281b167825 */ /* 0x000fe200078e020e */
[----:B---3--:R-:W-:-:S03]  /*0510*/  IADD3 R19, PT, PT, R29, R28, RZ ;  /* 0x0000001c1d137210 */ /* 0x008fc60007ffe0ff */
[----:B------:R-:W-:Y:S01]  /*0520*/  IMAD.IADD R9, R9, 0x1, R18 ;  /* 0x0000000109097824 */ /* 0x000fe200078e0212 */
[----:B------:R-:W-:Y:S01]  /*0530*/  STG.E desc[UR6][R22.64], R18 ;  /* 0x0000001216007986 */ /* 0x000fe2000c101906 */
[----:B------:R-:W-:-:S03]  /*0540*/  IMAD.WIDE R28, R27, 0x2c, R14 ;  /* 0x0000002c1b1c7825 */ /* 0x000fc600078e020e */
[----:B------:R-:W0:Y:S04]  /*0550*/  SHFL.DOWN PT, R22, R7, 0x10, 0x1f ;  /* 0x0a001f0007167f89 */ /* 0x000e2800000e0000 */
[----:B------:R-:W-:Y:S04]  /*0560*/  STG.E desc[UR6][R28.64], R9 ;  /* 0x000000091c007986 */ /* 0x000fe8000c101906 */
[----:B------:R-:W3:Y:S01]  /*0570*/  SHFL.DOWN PT, R28, R19, 0x8, 0x1f ;  /* 0x09001f00131c7f89 */ /* 0x000ee200000e0000 */
[----:B------:R-:W-:Y:S01]  /*0580*/  IADD3 R6, PT, PT, R6, R9, RZ ;  /* 0x0000000906067210 */ /* 0x000fe20007ffe0ff */
[----:B-1----:R-:W-:-:S05]  /*0590*/  IMAD.WIDE R20, R27, 0x30, R14 ;  /* 0x000000301b147825 */ /* 0x002fca00078e020e */
[----:B------:R0:W-:Y:S01]  /*05a0*/  STG.E desc[UR6][R20.64], R6 ;  /* 0x0000000614007986 */ /* 0x0001e2000c101906 */
[----:B------:R-:W-:Y:S01]  /*05b0*/  IADD3 R10, PT, PT, R10, R6, RZ ;  /* 0x000000060a0a7210 */ /* 0x000fe20007ffe0ff */
[----:B0-----:R-:W-:-:S03]  /*05c0*/  IMAD.IADD R20, R7, 0x1, R22 ;  /* 0x0000000107147824 */ /* 0x001fc600078e0216 */
[----:B------:R-:W-:Y:S02]  /*05d0*/  IADD3 R7, PT, PT, R24, R10, RZ ;  /* 0x0000000a18077210 */ /* 0x000fe40007ffe0ff */
[----:B------:R-:W0:Y:S01]  /*05e0*/  SHFL.DOWN PT, R21, R20, 0x8, 0x1f ;  /* 0x09001f0014157f89 */ /* 0x000e2200000e0000 */
[----:B---3--:R-:W-:-:S05]  /*05f0*/  IMAD.IADD R19, R19, 0x1, R28 ;  /* 0x0000000113137824 */ /* 0x008fca00078e021c */
[----:B------:R-:W1:Y:S01]  /*0600*/  SHFL.DOWN PT, R24, R19, 0x4, 0x1f ;  /* 0x08801f0013187f89 */ /* 0x000e6200000e0000 */
[----:B------:R-:W-:-:S04]  /*0610*/  IMAD.WIDE R22, R27, 0x34, R14 ;  /* 0x000000341b167825 */ /* 0x000fc800078e020e */
[----:B------:R-:W-:Y:S01]  /*0620*/  IMAD.WIDE R28, R27, 0x38, R14 ;  /* 0x000000381b1c7825 */ /* 0x000fe200078e020e */
[----:B------:R0:W-:Y:S04]  /*0630*/  STG.E desc[UR6][R22.64], R10 ;  /* 0x0000000a16007986 */ /* 0x0001e8000c101906 */
[----:B------:R-:W-:Y:S04]  /*0640*/  STG.E desc[UR6][R28.64], R7 ;  /* 0x000000071c007986 */ /* 0x000fe8000c101906 */
[----:B------:R-:W3:Y:S01]  /*0650*/  SHFL.DOWN PT, R29, R4, 0x10, 0x1f ;  /* 0x0a001f00041d7f89 */ /* 0x000ee200000e0000 */
[----:B0-----:R-:W-:-:S05]  /*0660*/  IMAD.IADD R23, R20, 0x1, R21 ;  /* 0x0000000114177824 */ /* 0x001fca00078e0215 */
[----:B------:R-:W0:Y:S01]  /*0670*/  SHFL.DOWN PT, R20, R23, 0x4, 0x1f ;  /* 0x08801f0017147f89 */ /* 0x000e2200000e0000 */
[----:B-1----:R-:W-:-:S05]  /*0680*/  IADD3 R19, PT, PT, R19, R24, RZ ;  /* 0x0000001813137210 */ /* 0x002fca0007ffe0ff */
[----:B------:R-:W1:Y:S01]  /*0690*/  SHFL.DOWN PT, R21, R19, 0x2, 0x1f ;  /* 0x08401f0013157f89 */ /* 0x000e6200000e0000 */
[----:B---3--:R-:W-:-:S03]  /*06a0*/  IMAD.IADD R24, R4, 0x1, R29 ;  /* 0x0000000104187824 */ /* 0x008fc600078e021d */
[----:B------:R-:W-:Y:S04]  /*06b0*/  SHFL.DOWN PT, R28, R5, 0x10, 0x1f ;  /* 0x0a001f00051c7f89 */ /* 0x000fe800000e0000 */
[----:B------:R-:W3:Y:S01]  /*06c0*/  SHFL.DOWN PT, R22, R24, 0x8, 0x1f ;  /* 0x09001f0018167f89 */ /* 0x000ee200000e0000 */
[----:B0-----:R-:W-:-:S05]  /*06d0*/  IADD3 R23, PT, PT, R23, R20, RZ ;  /* 0x0000001417177210 */ /* 0x001fca0007ffe0ff */
[----:B------:R-:W0:Y:S01]  /*06e0*/  SHFL.DOWN PT, R4, R23, 0x2, 0x1f ;  /* 0x08401f0017047f89 */ /* 0x000e2200000e0000 */
[----:B-1----:R-:W-:-:S05]  /*06f0*/  IMAD.IADD R20, R19, 0x1, R21 ;  /* 0x0000000113147824 */ /* 0x002fca00078e0215 */
[----:B------:R-:W1:Y:S01]  /*0700*/  SHFL.DOWN PT, R29, R20, 0x1, 0x1f ;  /* 0x08201f00141d7f89 */ /* 0x000e6200000e0000 */
[----:B---3--:R-:W-:-:S05]  /*0710*/  IADD3 R22, PT, PT, R24, R22, RZ ;  /* 0x0000001618167210 */ /* 0x008fca0007ffe0ff */
[----:B------:R-:W3:Y:S01]  /*0720*/  SHFL.DOWN PT, R19, R22, 0x4, 0x1f ;  /* 0x08801f0016137f89 */ /* 0x000ee200000e0000 */
[----:B0-----:R-:W-:Y:S01]  /*0730*/  IMAD.IADD R21, R23, 0x1, R4 ;  /* 0x0000000117157824 */ /* 0x001fe200078e0204 */
[----:B------:R-:W-:Y:S02]  /*0740*/  IADD3 R23, PT, PT, R5, R28, RZ ;  /* 0x0000001c05177210 */ /* 0x000fe40007ffe0ff */
[----:B------:R-:W0:Y:S01]  /*0750*/  SHFL.DOWN PT, R28, R13, 0x10, 0x1f ;  /* 0x0a001f000d1c7f89 */ /* 0x000e2200000e0000 */
[----:B-1----:R-:W-:-:S03]  /*0760*/  IMAD.IADD R4, R20, 0x1, R29 ;  /* 0x0000000114047824 */ /* 0x002fc600078e021d */
[----:B------:R-:W1:Y:S04]  /*0770*/  SHFL.DOWN PT, R20, R23, 0x8, 0x1f ;  /* 0x09001f0017147f89 */ /* 0x000e6800000e0000 */
[----:B------:R-:W4:Y:S01]  /*0780*/  SHFL.DOWN PT, R29, R21, 0x1, 0x1f ;  /* 0x08201f00151d7f89 */ /* 0x000f2200000e0000 */
[----:B---3--:R-:W-:-:S03]  /*0790*/  IADD3 R24, PT, PT, R22, R19, RZ ;  /* 0x0000001316187210 */ /* 0x008fc60007ffe0ff */
[----:B------:R-:W3:Y:S01]  /*07a0*/  SHFL.DOWN PT, R22, R11, 0x10, 0x1f ;  /* 0x0a001f000b167f89 */ /* 0x000ee200000e0000 */
[----:B0-----:R-:W-:Y:S02]  /*07b0*/  IADD3 R19, PT, PT, R13, R28, RZ ;  /* 0x0000001c0d137210 */ /* 0x001fe40007ffe0ff */
[----:B-1----:R-:W-:-:S05]  /*07c0*/  IADD3 R28, PT, PT, R23, R20, RZ ;  /* 0x00000014171c7210 */ /* 0x002fca0007ffe0ff */
[----:B------:R-:W0:Y:S01]  /*07d0*/  SHFL.DOWN PT, R13, R28, 0x4, 0x1f ;  /* 0x08801f001c0d7f89 */ /* 0x000e2200000e0000 */
[----:B----4-:R-:W-:-:S03]  /*07e0*/  IMAD.IADD R5, R21, 0x1, R29 ;  /* 0x0000000115057824 */ /* 0x010fc600078e021d */
[----:B------:R-:W1:Y:S04]  /*07f0*/  SHFL.DOWN PT, R21, R19, 0x8, 0x1f ;  /* 0x09001f0013157f89 */ /* 0x000e6800000e0000 */
[----:B------:R-:W4:Y:S01]  /*0800*/  SHFL.DOWN PT, R29, R24, 0x2, 0x1f ;  /* 0x08401f00181d7f89 */ /* 0x000f2200000e0000 */
[----:B---3--:R-:W-:-:S03]  /*0810*/  IADD3 R20, PT, PT, R11, R22, RZ ;  /* 0x000000160b147210 */ /* 0x008fc60007ffe0ff */
[----:B------:R-:W3:Y:S01]  /*0820*/  SHFL.DOWN PT, R11, R26, 0x10, 0x1f ;  /* 0x0a001f001a0b7f89 */ /* 0x000ee200000e0000 */
[----:B0-----:R-:W-:-:S03]  /*0830*/  IADD3 R22, PT, PT, R28, R13, RZ ;  /* 0x0000000d1c167210 */ /* 0x001fc60007ffe0ff */
[----:B------:R-:W0:Y:S01]  /*0840*/  SHFL.DOWN PT, R28, R2, 0x10, 0x1f ;  /* 0x0a001f00021c7f89 */ /* 0x000e2200000e0000 */
[----:B-1----:R-:W-:-:S03]  /*0850*/  IMAD.IADD R23, R19, 0x1, R21 ;  /* 0x0000000113177824 */ /* 0x002fc600078e0215 */
[----:B------:R-:W1:Y:S01]  /*0860*/  SHFL.DOWN PT, R21, R20, 0x8, 0x1f ;  /* 0x09001f0014157f89 */ /* 0x000e6200000e0000 */
[----:B----4-:R-:W-:-:S03]  /*0870*/  IMAD.IADD R29, R24, 0x1, R29 ;  /* 0x00000001181d7824 */ /* 0x010fc600078e021d */
[----:B------:R-:W4:Y:S01]  /*0880*/  SHFL.DOWN PT, R24, R22, 0x2, 0x1f ;  /* 0x08401f0016187f89 */ /* 0x000f2200000e0000 */
[----:B---3--:R-:W-:-:S03]  /*0890*/  IADD3 R13, PT, PT, R26, R11, RZ ;  /* 0x0000000b1a0d7210 */ /* 0x008fc60007ffe0ff */
[----:B------:R-:W3:Y:S01]  /*08a0*/  SHFL.DOWN PT, R11, R29, 0x1, 0x1f ;  /* 0x08201f001d0b7f89 */ /* 0x000ee200000e0000 */
[----:B0-----:R-:W-:-:S03]  /*08b0*/  IADD3 R28, PT, PT, R2, R28, RZ ;  /* 0x0000001c021c7210 */ /* 0x001fc60007ffe0ff */
[----:B------:R-:W0:Y:S01]  /*08c0*/  SHFL.DOWN PT, R2, R23, 0x4, 0x1f ;  /* 0x08801f0017027f89 */ /* 0x000e2200000e0000 */
[----:B-1----:R-:W-:Y:S01]  /*08d0*/  IMAD.IADD R19, R20, 0x1, R21 ;  /* 0x0000000114137824 */ /* 0x002fe200078e0215 */
[----:B----4-:R-:W-:Y:S01]  /*08e0*/  IADD3 R21, PT, PT, R22, R24, RZ ;  /* 0x0000001816157210 */ /* 0x010fe20007ffe0ff */
[----:B------:R-:W-:Y:S01]  /*08f0*/  IMAD.WIDE R14, R27, 0x3c, R14 ;  /* 0x0000003c1b0e7825 */ /* 0x000fe200078e020e */
[----:B------:R-:W1:Y:S04]  /*0900*/  SHFL.DOWN PT, R26, R13, 0x8, 0x1f ;  /* 0x09001f000d1a7f89 */ /* 0x000e6800000e0000 */
[----:B------:R-:W-:Y:S01]  /*0910*/  SHFL.DOWN PT, R27, R21, 0x1, 0x1f ;  /* 0x08201f00151b7f89 */ /* 0x000fe200000e0000 */
[----:B---3--:R-:W-:Y:S02]  /*0920*/  IADD3 R11, PT, PT, R29, R11, RZ ;  /* 0x0000000b1d0b7210 */ /* 0x008fe40007ffe0ff */
[----:B0-----:R-:W-:-:S02]  /*0930*/  IADD3 R24, PT, PT, R23, R2, RZ ;  /* 0x0000000217187210 */ /* 0x001fc40007ffe0ff */
[----:B------:R-:W0:Y:S04]  /*0940*/  SHFL.DOWN PT, R2, R17, 0x10, 0x1f ;  /* 0x0a001f0011027f89 */ /* 0x000e2800000e0000 */
[----:B------:R-:W3:Y:S04]  /*0950*/  SHFL.DOWN PT, R29, R19, 0x4, 0x1f ;  /* 0x08801f00131d7f89 */ /* 0x000ee800000e0000 */
[----:B------:R-:W4:Y:S01]  /*0960*/  SHFL.DOWN PT, R23, R28, 0x8, 0x1f ;  /* 0x09001f001c177f89 */ /* 0x000f2200000e0000 */
[----:B-1----:R-:W-:Y:S02]  /*0970*/  IMAD.IADD R26, R13, 0x1, R26 ;  /* 0x000000010d1a7824 */ /* 0x002fe400078e021a */
[----:B0-----:R-:W-:Y:S01]  /*0980*/  IMAD.IADD R22, R17, 0x1, R2 ;  /* 0x0000000111167824 */ /* 0x001fe200078e0202 */
[----:B------:R-:W-:-:S04]  /*0990*/  IADD3 R2, PT, PT, R21, R27, RZ ;  /* 0x0000001b15027210 */ /* 0x000fc80007ffe0ff */
[----:B------:R-:W0:Y:S01]  /*09a0*/  SHFL.DOWN PT, R27, R22, 0x8, 0x1f ;  /* 0x09001f00161b7f89 */ /* 0x000e2200000e0000 */
[----:B---3--:R-:W-:-:S03]  /*09b0*/  IADD3 R19, PT, PT, R19, R29, RZ ;  /* 0x0000001d13137210 */ /* 0x008fc60007ffe0ff */
[----:B------:R-:W1:Y:S01]  /*09c0*/  SHFL.DOWN PT, R29, R26, 0x4, 0x1f ;  /* 0x08801f001a1d7f89 */ /* 0x000e6200000e0000 */
[----:B----4-:R-:W-:-:S05]  /*09d0*/  IADD3 R20, PT, PT, R28, R23, RZ ;  /* 0x000000171c147210 */ /* 0x010fca0007ffe0ff */
[----:B------:R-:W3:Y:S04]  /*09e0*/  SHFL.DOWN PT, R23, R20, 0x4, 0x1f ;  /* 0x08801f0014177f89 */ /* 0x000ee800000e0000 */
[----:B------:R-:W4:Y:S01]  /*09f0*/  SHFL.DOWN PT, R28, R19, 0x2, 0x1f ;  /* 0x08401f00131c7f89 */ /* 0x000f2200000e0000 */
[----:B0-----:R-:W-:Y:S02]  /*0a00*/  IADD3 R22, PT, PT, R22, R27, RZ ;  /* 0x0000001b16167210 */ /* 0x001fe40007ffe0ff */
[----:B-1----:R-:W-:-:S03]  /*0a10*/  IADD3 R26, PT, PT, R26, R29, RZ ;  /* 0x0000001d1a1a7210 */ /* 0x002fc60007ffe0ff */
[----:B------:R-:W0:Y:S04]  /*0a20*/  SHFL.DOWN PT, R27, R22, 0x4, 0x1f ;  /* 0x08801f00161b7f89 */ /* 0x000e2800000e0000 */
[----:B------:R-:W1:Y:S01]  /*0a30*/  SHFL.DOWN PT, R29, R24, 0x2, 0x1f ;  /* 0x08401f00181d7f89 */ /* 0x000e6200000e0000 */
[----:B---3--:R-:W-:-:S03]  /*0a40*/  IMAD.IADD R23, R20, 0x1, R23 ;  /* 0x0000000114177824 */ /* 0x008fc600078e0217 */
[----:B------:R-:W3:Y:S04]  /*0a50*/  SHFL.DOWN PT, R21, R26, 0x2, 0x1f ;  /* 0x08401f001a157f89 */ /* 0x000ee800000e0000 */
[----:B------:R-:W5:Y:S04]  /*0a60*/  SHFL.DOWN PT, R13, R16, 0x10, 0x1f ;  /* 0x0a001f00100d7f89 */ /* 0x000f6800000e0000 */
[----:B------:R-:W2:Y:S04]  /*0a70*/  SHFL.DOWN PT, R17, R18, 0x10, 0x1f ;  /* 0x0a001f0012117f89 */ /* 0x000ea800000e0000 */
[----:B------:R-:W2:Y:S01]  /*0a80*/  SHFL.DOWN PT, R20, R23, 0x2, 0x1f ;  /* 0x08401f0017147f89 */ /* 0x000ea200000e0000 */
[----:B----4-:R-:W-:Y:S01]  /*0a90*/  IMAD.IADD R28, R19, 0x1, R28 ;  /* 0x00000001131c7824 */ /* 0x010fe200078e021c */
[----:B0-----:R-:W-:-:S02]  /*0aa0*/  IADD3 R27, PT, PT, R22, R27, RZ ;  /* 0x0000001b161b7210 */ /* 0x001fc40007ffe0ff */
[----:B-1----:R-:W-:Y:S02]  /*0ab0*/  IADD3 R29, PT, PT, R24, R29, RZ ;  /* 0x0000001d181d7210 */ /* 0x002fe40007ffe0ff */
[----:B------:R-:W0:Y:S01]  /*0ac0*/  SHFL.DOWN PT, R24, R9, 0x10, 0x1f ;  /* 0x0a001f0009187f89 */ /* 0x000e2200000e0000 */
[----:B---3--:R-:W-:-:S03]  /*0ad0*/  IMAD.IADD R19, R26, 0x1, R21 ;  /* 0x000000011a137824 */ /* 0x008fc600078e0215 */
[----:B------:R-:W1:Y:S01]  /*0ae0*/  SHFL.DOWN PT, R26, R27, 0x2, 0x1f ;  /* 0x08401f001b1a7f89 */ /* 0x000e6200000e0000 */
[----:B-----5:R-:W-:Y:S02]  /*0af0*/  IADD3 R13, PT, PT, R16, R13, RZ ;  /* 0x0000000d100d7210 */ /* 0x020fe40007ffe0ff */
[----:B--2---:R-:W-:Y:S02]  /*0b00*/  IADD3 R16, PT, PT, R18, R17, RZ ;  /* 0x0000001112107210 */ /* 0x004fe40007ffe0ff */
[----:B------:R-:W-:Y:S02]  /*0b10*/  IADD3 R17, PT, PT, R23, R20, RZ ;  /* 0x0000001417117210 */ /* 0x000fe40007ffe0ff */
[----:B------:R-:W2:Y:S04]  /*0b20*/  SHFL.DOWN PT, R20, R29, 0x1, 0x1f ;  /* 0x08201f001d147f89 */ /* 0x000ea800000e0000 */
[----:B------:R-:W3:Y:S01]  /*0b30*/  SHFL.DOWN PT, R23, R6, 0x10, 0x1f ;  /* 0x0a001f0006177f89 */ /* 0x000ee200000e0000 */
[----:B0-----:R-:W-:Y:S01]  /*0b40*/  IMAD.IADD R18, R9, 0x1, R24 ;  /* 0x0000000109127824 */ /* 0x001fe200078e0218 */
[----:B-1----:R-:W-:-:S02]  /*0b50*/  IADD3 R9, PT, PT, R27, R26, RZ ;  /* 0x0000001a1b097210 */ /* 0x002fc40007ffe0ff */
[----:B------:R-:W0:Y:S04]  /*0b60*/  SHFL.DOWN PT, R26, R13, 0x8, 0x1f ;  /* 0x09001f000d1a7f89 */ /* 0x000e2800000e0000 */
[----:B------:R-:W1:Y:S01]  /*0b70*/  SHFL.DOWN PT, R21, R28, 0x1, 0x1f ;  /* 0x08201f001c157f89 */ /* 0x000e6200000e0000 */
[----:B--2---:R-:W-:-:S03]  /*0b80*/  IADD3 R20, PT, PT, R29, R20, RZ ;  /* 0x000000141d147210 */ /* 0x004fc60007ffe0ff */
[----:B------:R-:W2:Y:S01]  /*0b90*/  SHFL.DOWN PT, R29, R10, 0x10, 0x1f ;  /* 0x0a001f000a1d7f89 */ /* 0x000ea200000e0000 */
[----:B---3--:R-:W-:-:S03]  /*0ba0*/  IADD3 R23, PT, PT, R6, R23, RZ ;  /* 0x0000001706177210 */ /* 0x008fc60007ffe0ff */
[----:B------:R-:W3:Y:S01]  /*0bb0*/  SHFL.DOWN PT, R6, R7, 0x10, 0x1f ;  /* 0x0a001f0007067f89 */ /* 0x000ee200000e0000 */
[----:B------:R-:W-:Y:S01]  /*0bc0*/  IMAD.IADD R8, R8, 0x1, R7 ;  /* 0x0000000108087824 */ /* 0x000fe200078e0207 */
[----:B0-----:R-:W-:-:S04]  /*0bd0*/  IADD3 R26, PT, PT, R13, R26, RZ ;  /* 0x0000001a0d1a7210 */ /* 0x001fc80007ffe0ff */
[----:B------:R-:W0:Y:S04]  /*0be0*/  SHFL.DOWN PT, R13, R8, 0x10, 0x1f ;  /* 0x0a001f00080d7f89 */ /* 0x000e2800000e0000 */
[----:B------:R-:W4:Y:S01]  /*0bf0*/  SHFL.DOWN PT, R24, R19, 0x1, 0x1f ;  /* 0x08201f0013187f89 */ /* 0x000f2200000e0000 */
[----:B-1----:R-:W-:-:S03]  /*0c00*/  IADD3 R21, PT, PT, R28, R21, RZ ;  /* 0x000000151c157210 */ /* 0x002fc60007ffe0ff */
[----:B------:R-:W1:Y:S01]  /*0c10*/  SHFL.DOWN PT, R22, R17, 0x1, 0x1f ;  /* 0x08201f0011167f89 */ /* 0x000e6200000e0000 */
[----:B--2---:R-:W-:-:S03]  /*0c20*/  IMAD.IADD R29, R10, 0x1, R29 ;  /* 0x000000010a1d7824 */ /* 0x004fc600078e021d */
[----:B------:R-:W2:Y:S01]  /*0c30*/  SHFL.DOWN PT, R27, R16, 0x8, 0x1f ;  /* 0x09001f00101b7f89 */ /* 0x000ea200000e0000 */
[----:B---3--:R-:W-:-:S03]  /*0c40*/  IADD3 R6, PT, PT, R7, R6, RZ ;  /* 0x0000000607067210 */ /* 0x008fc60007ffe0ff */
[----:B------:R-:W3:Y:S04]  /*0c50*/  SHFL.DOWN PT, R28, R9, 0x1, 0x1f ;  /* 0x08201f00091c7f89 */ /* 0x000ee800000e0000 */
[----:B------:R-:W5:Y:S04]  /*0c60*/  SHFL.DOWN PT, R10, R23, 0x8, 0x1f ;  /* 0x09001f00170a7f89 */ /* 0x000f6800000e0000 */
[----:B------:R-:W5:Y:S01]  /*0c70*/  SHFL.DOWN PT, R7, R6, 0x8, 0x1f ;  /* 0x09001f0006077f89 */ /* 0x000f6200000e0000 */
[----:B0-----:R-:W-:-:S03]  /*0c80*/  IADD3 R13, PT, PT, R8, R13, RZ ;  /* 0x0000000d080d7210 */ /* 0x001fc60007ffe0ff */
[----:B------:R0:W-:Y:S01]  /*0c90*/  STG.E desc[UR6][R14.64], R8 ;  /* 0x000000080e007986 */ /* 0x0001e2000c101906 */
[----:B----4-:R-:W-:Y:S01]  /*0ca0*/  IMAD.IADD R24, R19, 0x1, R24 ;  /* 0x0000000113187824 */ /* 0x010fe200078e0218 */
[----:B-1----:R-:W-:Y:S02]  /*0cb0*/  IADD3 R22, PT, PT, R17, R22, RZ ;  /* 0x0000001611167210 */ /* 0x002fe40007ffe0ff */
[----:B------:R-:W1:Y:S04]  /*0cc0*/  SHFL.DOWN PT, R14, R29, 0x8, 0x1f ;  /* 0x09001f001d0e7f89 */ /* 0x000e6800000e0000 */
[----:B------:R-:W4:Y:S01]  /*0cd0*/  SHFL.DOWN PT, R17, R18, 0x8, 0x1f ;  /* 0x09001f0012117f89 */ /* 0x000f2200000e0000 */
[----:B--2---:R-:W-:-:S03]  /*0ce0*/  IADD3 R27, PT, PT, R16, R27, RZ ;  /* 0x0000001b101b7210 */ /* 0x004fc60007ffe0ff */
[----:B------:R-:W2:Y:S01]  /*0cf0*/  SHFL.DOWN PT, R19, R13, 0x8, 0x1f ;  /* 0x09001f000d137f89 */ /* 0x000ea200000e0000 */
[----:B---3--:R-:W-:Y:S02]  /*0d00*/  IMAD.IADD R28, R9, 0x1, R28 ;  /* 0x00000001091c7824 */ /* 0x008fe400078e021c */
[----:B-----5:R-:W-:Y:S01]  /*0d10*/  IMAD.IADD R10, R23, 0x1, R10 ;  /* 0x00000001170a7824 */ /* 0x020fe200078e020a */
[----:B------:R-:W3:Y:S01]  /*0d20*/  SHFL.DOWN PT, R9, R26, 0x4, 0x1f ;  /* 0x08801f001a097f89 */ /* 0x000ee200000e0000 */
[----:B0-----:R-:W-:-:S03]  /*0d30*/  IADD3 R15, PT, PT, R6, R7, RZ ;  /* 0x00000007060f7210 */ /* 0x001fc60007ffe0ff */
[----:B------:R-:W0:Y:S04]  /*0d40*/  SHFL.DOWN PT, R16, R27, 0x4, 0x1f ;  /* 0x08801f001b107f89 */ /* 0x000e2800000e0000 */
[----:B------:R-:W5:Y:S01]  /*0d50*/  SHFL.DOWN PT, R7, R10, 0x4, 0x1f ;  /* 0x08801f000a077f89 */ /* 0x000f6200000e0000 */
[----:B-1----:R-:W-:Y:S02]  /*0d60*/  IADD3 R14, PT, PT, R29, R14, RZ ;  /* 0x0000000e1d0e7210 */ /* 0x002fe40007ffe0ff */
[----:B----4-:R-:W-:Y:S02]  /*0d70*/  IADD3 R17, PT, PT, R18, R17, RZ ;  /* 0x0000001112117210 */ /* 0x010fe40007ffe0ff */
[----:B--2---:R-:W-:-:S03]  /*0d80*/  IADD3 R19, PT, PT, R13, R19, RZ ;  /* 0x000000130d137210 */ /* 0x004fc60007ffe0ff */
[----:B------:R-:W1:Y:S01]  /*0d90*/  SHFL.DOWN PT, R18, R17, 0x4, 0x1f ;  /* 0x08801f0011127f89 */ /* 0x000e6200000e0000 */
[----:B---3--:R-:W-:-:S03]  /*0da0*/  IMAD.IADD R9, R26, 0x1, R9 ;  /* 0x000000011a097824 */ /* 0x008fc600078e0209 */
[----:B------:R-:W2:Y:S04]  /*0db0*/  SHFL.DOWN PT, R23, R14, 0x4, 0x1f ;  /* 0x08801f000e177f89 */ /* 0x000ea800000e0000 */
[----:B------:R-:W3:Y:S01]  /*0dc0*/  SHFL.DOWN PT, R6, R15, 0x4, 0x1f ;  /* 0x08801f000f067f89 */ /* 0x000ee200000e0000 */
[----:B0-----:R-:W-:-:S03]  /*0dd0*/  IADD3 R16, PT, PT, R27, R16, RZ ;  /* 0x000000101b107210 */ /* 0x001fc60007ffe0ff */
[----:B------:R-:W0:Y:S01]  /*0de0*/  SHFL.DOWN PT, R26, R19, 0x4, 0x1f ;  /* 0x08801f00131a7f89 */ /* 0x000e2200000e0000 */
[----:B-----5:R-:W-:-:S03]  /*0df0*/  IADD3 R27, PT, PT, R10, R7, RZ ;  /* 0x000000070a1b7210 */ /* 0x020fc60007ffe0ff */
[----:B------:R-:W4:Y:S01]  /*0e00*/  SHFL.DOWN PT, R7, R9, 0x2, 0x1f ;  /* 0x08401f0009077f89 */ /* 0x000f2200000e0000 */
[----:B-1----:R-:W-:Y:S01]  /*0e10*/  IMAD.IADD R18, R17, 0x1, R18 ;  /* 0x0000000111127824 */ /* 0x002fe200078e0212 */
[----:B--2---:R-:W-:Y:S01]  /*0e20*/  IADD3 R23, PT, PT, R14, R23, RZ ;  /* 0x000000170e177210 */ /* 0x004fe20007ffe0ff */
[----:B---3--:R-:W-:Y:S02]  /*0e30*/  IMAD.IADD R6, R15, 0x1, R6 ;  /* 0x000000010f067824 */ /* 0x008fe400078e0206 */
[----:B0-----:R-:W-:Y:S01]  /*0e40*/  IMAD.IADD R26, R19, 0x1, R26 ;  /* 0x00000001131a7824 */ /* 0x001fe200078e021a */
[----:B------:R-:W0:Y:S01]  /*0e50*/  SHFL.DOWN PT, R13, R16, 0x2, 0x1f ;  /* 0x08401f00100d7f89 */ /* 0x000e2200000e0000 */
[----:B----4-:R-:W-:-:S03]  /*0e60*/  IADD3 R7, PT, PT, R9, R7, RZ ;  /* 0x0000000709077210 */ /* 0x010fc60007ffe0ff */
[----:B------:R-:W1:Y:S04]  /*0e70*/  SHFL.DOWN PT, R17, R18, 0x2, 0x1f ;  /* 0x08401f0012117f89 */ /* 0x000e6800000e0000 */
[----:B------:R-:W2:Y:S04]  /*0e80*/  SHFL.DOWN PT, R10, R27, 0x2, 0x1f ;  /* 0x08401f001b0a7f89 */ /* 0x000ea800000e0000 */
[----:B------:R-:W3:Y:S04]  /*0e90*/  SHFL.DOWN PT, R14, R23, 0x2, 0x1f ;  /* 0x08401f00170e7f89 */ /* 0x000ee800000e0000 */
[----:B------:R-:W4:Y:S04]  /*0ea0*/  SHFL.DOWN PT, R9, R6, 0x2, 0x1f ;  /* 0x08401f0006097f89 */ /* 0x000f2800000e0000 */
[----:B------:R-:W5:Y:S01]  /*0eb0*/  SHFL.DOWN PT, R15, R26, 0x2, 0x1f ;  /* 0x08401f001a0f7f89 */ /* 0x000f6200000e0000 */
[----:B0-----:R-:W-:-:S02]  /*0ec0*/  IADD3 R13, PT, PT, R16, R13, RZ ;  /* 0x0000000d100d7210 */ /* 0x001fc40007ffe0ff */
[----:B-1----:R-:W-:Y:S02]  /*0ed0*/  IADD3 R17, PT, PT, R18, R17, RZ ;  /* 0x0000001112117210 */ /* 0x002fe40007ffe0ff */
[----:B--2---:R-:W-:Y:S01]  /*0ee0*/  IADD3 R10, PT, PT, R27, R10, RZ ;  /* 0x0000000a1b0a7210 */ /* 0x004fe20007ffe0ff */
[----:B---3--:R-:W-:Y:S01]  /*0ef0*/  IMAD.IADD R14, R23, 0x1, R14 ;  /* 0x00000001170e7824 */ /* 0x008fe200078e020e */
[----:B----4-:R-:W-:Y:S02]  /*0f00*/  IADD3 R9, PT, PT, R6, R9, RZ ;  /* 0x0000000906097210 */ /* 0x010fe40007ffe0ff */
[----:B-----5:R-:W-:Y:S01]  /*0f10*/  IADD3 R15, PT, PT, R26, R15, RZ ;  /* 0x0000000f1a0f7210 */ /* 0x020fe20007ffe0ff */
[----:B------:R-:W0:Y:S04]  /*0f20*/  SHFL.DOWN PT, R19, R7, 0x1, 0x1f ;  /* 0x08201f0007137f89 */ /* 0x000e2800000e0000 */
[----:B------:R-:W1:Y:S04]  /*0f30*/  SHFL.DOWN PT, R16, R13, 0x1, 0x1f ;  /* 0x08201f000d107f89 */ /* 0x000e6800000e0000 */
[----:B------:R-:W2:Y:S04]  /*0f40*/  SHFL.DOWN PT, R18, R17, 0x1, 0x1f ;  /* 0x08201f0011127f89 */ /* 0x000ea800000e0000 */
[----:B------:R-:W3:Y:S04]  /*0f50*/  SHFL.DOWN PT, R27, R10, 0x1, 0x1f ;  /* 0x08201f000a1b7f89 */ /* 0x000ee800000e0000 */
[----:B------:R-:W4:Y:S04]  /*0f60*/  SHFL.DOWN PT, R23, R14, 0x1, 0x1f ;  /* 0x08201f000e177f89 */ /* 0x000f2800000e0000 */
[----:B------:R-:W5:Y:S04]  /*0f70*/  SHFL.DOWN PT, R26, R9, 0x1, 0x1f ;  /* 0x08201f00091a7f89 */ /* 0x000f6800000e0000 */
[----:B------:R-:W5:Y:S01]  /*0f80*/  SHFL.DOWN PT, R29, R15, 0x1, 0x1f ;  /* 0x08201f000f1d7f89 */ /* 0x000f6200000e0000 */
[----:B------:R-:W-:Y:S01]  /*0f90*/  LOP3.LUT P1, RZ, R0, 0x1f, RZ, 0xc0, !PT ;  /* 0x0000001f00ff7812 */ /* 0x000fe2000782c0ff */
[----:B------:R-:W-:Y:S01]  /*0fa0*/  UIADD3 UR4, UPT, UPT, UR4, 0x1, URZ ;  /* 0x0000000104047890 */ /* 0x000fe2000fffe0ff */
[----:B------:R-:W-:Y:S01]  /*0fb0*/  MOV R6, R12 ;  /* 0x0000000c00067202 */ /* 0x000fe20000000f00 */
[----:B------:R-:W-:Y:S02]  /*0fc0*/  BSSY.RECONVERGENT B0, `(.L_x_0) ;  /* 0x0000040000007945 */ /* 0x000fe40003800200 */
[----:B------:R-:W-:Y:S01]  /*0fd0*/  UISETP.NE.AND UP0, UPT, UR4, 0x200, UPT ;  /* 0x000002000400788c */ /* 0x000fe2000bf05270 */
[----:B0-----:R-:W-:Y:S01]  /*0fe0*/  IMAD.IADD R19, R7, 0x1, R19 ;  /* 0x0000000107137824 */ /* 0x001fe200078e0213 */
[----:B-1----:R-:W-:-:S02]  /*0ff0*/  IADD3 R16, PT, PT, R13, R16, RZ ;  /* 0x000000100d107210 */ /* 0x002fc40007ffe0ff */
[----:B--2---:R-:W-:Y:S01]  /*1000*/  IADD3 R18, PT, PT, R17, R18, RZ ;  /* 0x0000001211127210 */ /* 0x004fe20007ffe0ff */
[----:B---3--:R-:W-:Y:S01]  /*1010*/  IMAD.IADD R27, R10, 0x1, R27 ;  /* 0x000000010a1b7824 */ /* 0x008fe200078e021b */
[----:B------:R-:W-:Y:S02]  /*1020*/  MOV R7, R25 ;  /* 0x0000001900077202 */ /* 0x000fe40000000f00 */
[----:B------:R-:W-:Y:S01]  /*1030*/  IADD3 R12, P0, PT, R6, 0x40, RZ ;  /* 0x00000040060c7810 */ /* 0x000fe20007f1e0ff */
[----:B----4-:R-:W-:Y:S01]  /*1040*/  IMAD.IADD R23, R14, 0x1, R23 ;  /* 0x000000010e177824 */ /* 0x010fe200078e0217 */
[----:B-----5:R-:W-:Y:S02]  /*1050*/  IADD3 R26, PT, PT, R9, R26, RZ ;  /* 0x0000001a091a7210 */ /* 0x020fe40007ffe0ff */
[----:B------:R-:W-:Y:S01]  /*1060*/  IADD3 R29, PT, PT, R15, R29, RZ ;  /* 0x0000001d0f1d7210 */ /* 0x000fe20007ffe0ff */
[----:B------:R-:W-:Y:S08]  /*1070*/  @P1 BRA `(.L_x_1) ;  /* 0x0000000000d01947 */ /* 0x000ff00003800000 */
[----:B------:R-:W0:Y:S01]  /*1080*/  S2R R9, SR_LANEID ;  /* 0x0000000000097919 */ /* 0x000e220000000000 */
[----:B------:R-:W1:Y:S01]  /*1090*/  REDUX.SUM UR8, R4 ;  /* 0x00000000040873c4 */ /* 0x000e62000000c000 */
[----:B------:R-:W-:Y:S02]  /*10a0*/  VOTEU.ANY UR5, UPT, PT ;  /* 0x0000000000057886 */ /* 0x000fe400038e0100 */
[----:B------:R-:W-:-:S05]  /*10b0*/  UFLO.U32 UR5, UR5 ;  /* 0x00000005000572bd */ /* 0x000fca00080e0000 */
[----:B------:R1:W2:Y:S08]  /*10c0*/  REDUX.SUM UR9, R5 ;  /* 0x00000000050973c4 */ /* 0x0002b0000000c000 */
[----:B------:R-:W-:Y:S08]  /*10d0*/  REDUX.SUM UR10, R11 ;  /* 0x000000000b0a73c4 */ /* 0x000ff0000000c000 */
[----:B------:R-:W3:Y:S01]  /*10e0*/  REDUX.SUM UR11, R2 ;  /* 0x00000000020b73c4 */ /* 0x000ee2000000c000 */
[----:B-1----:R-:W-:Y:S01]  /*10f0*/  IMAD.U32 R5, RZ, RZ, UR8 ;  /* 0x00000008ff057e24 */ /* 0x002fe2000f8e00ff */
[----:B0-----:R-:W-:-:S06]  /*1100*/  ISETP.EQ.U32.AND P1, PT, R9, UR5, PT ;  /* 0x0000000509007c0c */ /* 0x001fcc000bf22070 */
[----:B------:R-:W0:Y:S08]  /*1110*/  REDUX.SUM UR12, R20 ;  /* 0x00000000140c73c4 */ /* 0x000e30000000c000 */
[----:B------:R-:W1:Y:S08]  /*1120*/  REDUX.SUM UR13, R21 ;  /* 0x00000000150d73c4 */ /* 0x000e70000000c000 */
[----:B------:R-:W-:Y:S08]  /*1130*/  REDUX.SUM UR14, R24 ;  /* 0x00000000180e73c4 */ /* 0x000ff0000000c000 */
[----:B------:R-:W4:Y:S08]  /*1140*/  REDUX.SUM UR15, R22 ;  /* 0x00000000160f73c4 */ /* 0x000f30000000c000 */
[----:B------:R-:W-:Y:S08]  /*1150*/  REDUX.SUM UR16, R28 ;  /* 0x000000001c1073c4 */ /* 0x000ff0000000c000 */
[----:B------:R4:W5:Y:S08]  /*1160*/  REDUX.SUM UR17, R19 ;  /* 0x00000000131173c4 */ /* 0x000970000000c000 */
[----:B------:R-:W5:Y:S08]  /*1170*/  REDUX.SUM UR18, R16 ;  /* 0x00000000101273c4 */ /* 0x000f70000000c000 */
[----:B------:R-:W5:Y:S08]  /*1180*/  REDUX.SUM UR19, R18 ;  /* 0x00000000121373c4 */ /* 0x000f70000000c000 */
[----:B------:R-:W5:Y:S08]  /*1190*/  REDUX.SUM UR20, R27 ;  /* 0x000000001b1473c4 */ /* 0x000f70000000c000 */
[----:B------:R5:W5:Y:S08]  /*11a0*/  REDUX.SUM UR21, R23 ;  /* 0x00000000171573c4 */ /* 0x000b70000000c000 */
[----:B------:R-:W5:Y:S08]  /*11b0*/  REDUX.SUM UR5, R26 ;  /* 0x000000001a0573c4 */ /* 0x000f70000000c000 */
[----:B------:R-:W5:Y:S01]  /*11c0*/  REDUX.SUM UR8, R29 ;  /* 0x000000001d0873c4 */ /* 0x000f62000000c000 */
[----:B--2---:R-:W-:Y:S01]  /*11d0*/  MOV R9, UR9 ;  /* 0x0000000900097c02 */ /* 0x004fe20008000f00 */
[----:B---3--:R-:W-:Y:S01]  /*11e0*/  IMAD.U32 R13, RZ, RZ, UR11 ;  /* 0x0000000bff0d7e24 */ /* 0x008fe2000f8e00ff */
[----:B------:R-:W-:Y:S01]  /*11f0*/  MOV R11, UR10 ;  /* 0x0000000a000b7c02 */ /* 0x000fe20008000f00 */
[----:B------:R2:W-:Y:S01]  /*1200*/  @P1 REDG.E.ADD.STRONG.GPU desc[UR6][R6.64+-0x20], R5 ;  /* 0xffffe0050600198e */ /* 0x0005e2000c12e106 */
[----:B0-----:R-:W-:-:S02]  /*1210*/  MOV R15, UR12 ;  /* 0x0000000c000f7c02 */ /* 0x001fc40008000f00 */
[----:B-1----:R-:W-:Y:S01]  /*1220*/  MOV R17, UR13 ;  /* 0x0000000d00117c02 */ /* 0x002fe20008000f00 */
[----:B------:R0:W-:Y:S01]  /*1230*/  @P1 REDG.E.ADD.STRONG.GPU desc[UR6][R6.64+-0x1c], R9 ;  /* 0xffffe4090600198e */ /* 0x0001e2000c12e106 */
[----:B----4-:R-:W-:Y:S01]  /*1240*/  MOV R19, UR15 ;  /* 0x0000000f00137c02 */ /* 0x010fe20008000f00 */
[----:B-----5:R-:W-:Y:S01]  /*1250*/  IMAD.U32 R23, RZ, RZ, UR17 ;  /* 0x00000011ff177e24 */ /* 0x020fe2000f8e00ff */
[----:B------:R-:W-:Y:S01]  /*1260*/  MOV R21, UR16 ;  /* 0x0000001000157c02 */ /* 0x000fe20008000f00 */
[----:B------:R1:W-:Y:S01]  /*1270*/  @P1 REDG.E.ADD.STRONG.GPU desc[UR6][R6.64+-0x18], R11 ;  /* 0xffffe80b0600198e */ /* 0x0003e2000c12e106 */
[----:B--2---:R-:W-:-:S03]  /*1280*/  IMAD.U32 R5, RZ, RZ, UR14 ;  /* 0x0000000eff057e24 */ /* 0x004fc6000f8e00ff */
[----:B------:R2:W-:Y:S01]  /*1290*/  @P1 REDG.E.ADD.STRONG.GPU desc[UR6][R6.64+-0x14], R13 ;  /* 0xffffec0d0600198e */ /* 0x0005e2000c12e106 */
[----:B------:R-:W-:-:S03]  /*12a0*/  MOV R25, UR18 ;  /* 0x0000001200197c02 */ /* 0x000fc60008000f00 */
[----:B------:R3:W-:Y:S01]  /*12b0*/  @P1 REDG.E.ADD.STRONG.GPU desc[UR6][R6.64+-0x10], R15 ;  /* 0xfffff00f0600198e */ /* 0x0007e2000c12e106 */
[----:B0-----:R-:W-:-:S03]  /*12c0*/  MOV R9, UR19 ;  /* 0x0000001300097c02 */ /* 0x001fc60008000f00 */
[----:B------:R0:W-:Y:S01]  /*12d0*/  @P1 REDG.E.ADD.STRONG.GPU desc[UR6][R6.64+-0xc], R17 ;  /* 0xfffff4110600198e */ /* 0x0001e2000c12e106 */
[----:B-1----:R-:W-:-:S03]  /*12e0*/  IMAD.U32 R11, RZ, RZ, UR20 ;  /* 0x00000014ff0b7e24 */ /* 0x002fc6000f8e00ff */
[----:B------:R1:W-:Y:S01]  /*12f0*/  @P1 REDG.E.ADD.STRONG.GPU desc[UR6][R6.64+-0x8], R5 ;  /* 0xfffff8050600198e */ /* 0x0003e2000c12e106 */
[----:B--2---:R-:W-:-:S03]  /*1300*/  MOV R13, UR21 ;  /* 0x00000015000d7c02 */ /* 0x004fc60008000f00 */
[----:B------:R1:W-:Y:S01]  /*1310*/  @P1 REDG.E.ADD.STRONG.GPU desc[UR6][R6.64+-0x4], R19 ;  /* 0xfffffc130600198e */ /* 0x0003e2000c12e106 */
[----:B---3--:R-:W-:-:S03]  /*1320*/  MOV R15, UR5 ;  /* 0x00000005000f7c02 */ /* 0x008fc60008000f00 */
[----:B------:R1:W-:Y:S01]  /*1330*/  @P1 REDG.E.ADD.STRONG.GPU desc[UR6][R6.64], R21 ;  /* 0x000000150600198e */ /* 0x0003e2000c12e106 */
[----:B0-----:R-:W-:-:S03]  /*1340*/  IMAD.U32 R17, RZ, RZ, UR8 ;  /* 0x00000008ff117e24 */ /* 0x001fc6000f8e00ff */
[----:B------:R1:W-:Y:S04]  /*1350*/  @P1 REDG.E.ADD.STRONG.GPU desc[UR6][R6.64+0x4], R23 ;  /* 0x000004170600198e */ /* 0x0003e8000c12e106 */
[----:B------:R1:W-:Y:S04]  /*1360*/  @P1 REDG.E.ADD.STRONG.GPU desc[UR6][R6.64+0x8], R25 ;  /* 0x000008190600198e */ /* 0x0003e8000c12e106 */
[----:B------:R1:W-:Y:S04]  /*1370*/  @P1 REDG.E.ADD.STRONG.GPU desc[UR6][R6.64+0xc], R9 ;  /* 0x00000c090600198e */ /* 0x0003e8000c12e106 */
[----:B------:R1:W-:Y:S04]  /*1380*/  @P1 REDG.E.ADD.STRONG.GPU desc[UR6][R6.64+0x10], R11 ;  /* 0x0000100b0600198e */ /* 0x0003e8000c12e106 */
[----:B------:R1:W-:Y:S04]  /*1390*/  @P1 REDG.E.ADD.STRONG.GPU desc[UR6][R6.64+0x14], R13 ;  /* 0x0000140d0600198e */ /* 0x0003e8000c12e106 */
[----:B------:R1:W-:Y:S04]  /*13a0*/  @P1 REDG.E.ADD.STRONG.GPU desc[UR6][R6.64+0x18], R15 ;  /* 0x0000180f0600198e */ /* 0x0003e8000c12e106 */
[----:B------:R1:W-:Y:S02]  /*13b0*/  @P1 REDG.E.ADD.STRONG.GPU desc[UR6][R6.64+0x1c], R17 ;  /* 0x00001c110600198e */ /* 0x0003e4000c12e106 */
.L_x_1:
[----:B------:R-:W-:Y:S05]  /*13c0*/  BSYNC.RECONVERGENT B0 ;  /* 0x0000000000007941 */ /* 0x000fea0003800200 */
.L_x_0:
[----:B-1----:R-:W-:Y:S02]  /*13d0*/  IADD3.X R25, PT, PT, RZ, R7, RZ, P0, !PT ;  /* 0x00000007ff197210 */ /* 0x002fe400007fe4ff */
[----:B------:R-:W-:Y:S01]  /*13e0*/  IADD3 R3, PT, PT, R3, 0x20000, RZ ;  /* 0x0002000003037810 */ /* 0x000fe20007ffe0ff */
[----:B------:R-:W-:Y:S06]  /*13f0*/  BRA.U UP0, `(.L_x_2) ;  /* 0xffffffed00347547 */ /* 0x000fec000b83ffff */
[----:B------:R-:W-:Y:S05]  /*1400*/  EXIT ;  /* 0x000000000000794d */ /* 0x000fea0003800000 */
.L_x_3:
[----:B------:R-:W-:-:S00]  /*1410*/  BRA `(.L_x_3) ;  /* 0xfffffffc00fc7947 */ /* 0x000fc0000383ffff */
[----:B------:R-:W-:-:S00]  /*1420*/  NOP ;  /* 0x0000000000007918 */ /* 0x000fc00000000000 */
        /* <DEDUP_REMOVED lines=13> */
.L_x_4:


//--------------------- .nv.shared.reserved.0     --------------------------
	.section	.nv.shared.reserved.0,"aw",@nobits
	.weak		__nv_reservedSMEM_offset_0_alias
	.size		__nv_reservedSMEM_offset_0_alias, 0, 64
	.other		__nv_reservedSMEM_offset_0_alias,@"STO_CUDA_RESERVED_SHARED STV_DEFAULT"
__nv_reservedSMEM_offset_0_alias:
	.zero		0
	.zero		64


//--------------------- .nv.constant0._Z6kernelPiS_S_ii --------------------------
	.section	.nv.constant0._Z6kernelPiS_S_ii,"a",@progbits
	.sectionflags	@""
	.align	4
.nv.constant0._Z6kernelPiS_S_ii:
	.zero		928


//--------------------- SYMBOLS --------------------------

	.type		.nv.reservedSmem.offset0,@object
	.size		.nv.reservedSmem.offset0,0x4
